//
// Generated by NVIDIA NVVM Compiler
//
// Compiler Build ID: CL-36424714
// Cuda compilation tools, release 13.0, V13.0.88
// Based on NVVM 20.0.0
//

.version 9.0
.target sm_100
.address_size 64

	// .globl	_ZN6gbkfit6models7model0119kernels_cuda_device13array_3d_fillEiiifPf
.const .align 4 .f32 _ZN6gbkfit6models7model0119kernels_cuda_device10param_vsigE;
.const .align 4 .f32 _ZN6gbkfit6models7model0119kernels_cuda_device10param_vsysE;
.const .align 4 .b8 _ZN6gbkfit6models7model0119kernels_cuda_device10params_prjE[64];
.const .align 4 .b8 _ZN6gbkfit6models7model0119kernels_cuda_device10params_flxE[64];
.const .align 4 .b8 _ZN6gbkfit6models7model0119kernels_cuda_device10params_velE[64];
.global .align 4 .b8 __cudart_i2opi_f[24] = {65, 144, 67, 60, 153, 149, 98, 219, 192, 221, 52, 245, 209, 87, 39, 252, 41, 21, 68, 78, 110, 131, 249, 162};

.visible .entry _ZN6gbkfit6models7model0119kernels_cuda_device13array_3d_fillEiiifPf(
	.param .u32 _ZN6gbkfit6models7model0119kernels_cuda_device13array_3d_fillEiiifPf_param_0,
	.param .u32 _ZN6gbkfit6models7model0119kernels_cuda_device13array_3d_fillEiiifPf_param_1,
	.param .u32 _ZN6gbkfit6models7model0119kernels_cuda_device13array_3d_fillEiiifPf_param_2,
	.param .f32 _ZN6gbkfit6models7model0119kernels_cuda_device13array_3d_fillEiiifPf_param_3,
	.param .u64 .ptr .align 1 _ZN6gbkfit6models7model0119kernels_cuda_device13array_3d_fillEiiifPf_param_4
)
{
	.reg .pred 	%p<3>;
	.reg .b32 	%r<15>;
	.reg .b32 	%f<2>;
	.reg .b64 	%rd<5>;

	ld.param.u32 	%r7, [_ZN6gbkfit6models7model0119kernels_cuda_device13array_3d_fillEiiifPf_param_0];
	ld.param.u32 	%r8, [_ZN6gbkfit6models7model0119kernels_cuda_device13array_3d_fillEiiifPf_param_1];
	ld.param.u32 	%r9, [_ZN6gbkfit6models7model0119kernels_cuda_device13array_3d_fillEiiifPf_param_2];
	ld.param.f32 	%f1, [_ZN6gbkfit6models7model0119kernels_cuda_device13array_3d_fillEiiifPf_param_3];
	ld.param.u64 	%rd2, [_ZN6gbkfit6models7model0119kernels_cuda_device13array_3d_fillEiiifPf_param_4];
	mov.u32 	%r10, %ctaid.x;
	mov.u32 	%r1, %ntid.x;
	mov.u32 	%r11, %tid.x;
	mad.lo.s32 	%r14, %r10, %r1, %r11;
	mul.lo.s32 	%r12, %r8, %r7;
	mul.lo.s32 	%r3, %r12, %r9;
	setp.ge.u32 	%p1, %r14, %r3;
	@%p1 bra 	$L__BB0_3;
	mov.u32 	%r13, %nctaid.x;
	mul.lo.s32 	%r4, %r13, %r1;
	cvta.to.global.u64 	%rd1, %rd2;
$L__BB0_2:
	mul.wide.s32 	%rd3, %r14, 4;
	add.s64 	%rd4, %rd1, %rd3;
	st.global.f32 	[%rd4], %f1;
	add.s32 	%r14, %r14, %r4;
	setp.lt.u32 	%p2, %r14, %r3;
	@%p2 bra 	$L__BB0_2;
$L__BB0_3:
	ret;

}
	// .globl	_ZN6gbkfit6models7model0119kernels_cuda_device23model_image_3d_evaluateEiiiiiiiifffiiiiiiPf
.visible .entry _ZN6gbkfit6models7model0119kernels_cuda_device23model_image_3d_evaluateEiiiiiiiifffiiiiiiPf(
	.param .u32 _ZN6gbkfit6models7model0119kernels_cuda_device23model_image_3d_evaluateEiiiiiiiifffiiiiiiPf_param_0,
	.param .u32 _ZN6gbkfit6models7model0119kernels_cuda_device23model_image_3d_evaluateEiiiiiiiifffiiiiiiPf_param_1,
	.param .u32 _ZN6gbkfit6models7model0119kernels_cuda_device23model_image_3d_evaluateEiiiiiiiifffiiiiiiPf_param_2,
	.param .u32 _ZN6gbkfit6models7model0119kernels_cuda_device23model_image_3d_evaluateEiiiiiiiifffiiiiiiPf_param_3,
	.param .u32 _ZN6gbkfit6models7model0119kernels_cuda_device23model_image_3d_evaluateEiiiiiiiifffiiiiiiPf_param_4,
	.param .u32 _ZN6gbkfit6models7model0119kernels_cuda_device23model_image_3d_evaluateEiiiiiiiifffiiiiiiPf_param_5,
	.param .u32 _ZN6gbkfit6models7model0119kernels_cuda_device23model_image_3d_evaluateEiiiiiiiifffiiiiiiPf_param_6,
	.param .u32 _ZN6gbkfit6models7model0119kernels_cuda_device23model_image_3d_evaluateEiiiiiiiifffiiiiiiPf_param_7,
	.param .f32 _ZN6gbkfit6models7model0119kernels_cuda_device23model_image_3d_evaluateEiiiiiiiifffiiiiiiPf_param_8,
	.param .f32 _ZN6gbkfit6models7model0119kernels_cuda_device23model_image_3d_evaluateEiiiiiiiifffiiiiiiPf_param_9,
	.param .f32 _ZN6gbkfit6models7model0119kernels_cuda_device23model_image_3d_evaluateEiiiiiiiifffiiiiiiPf_param_10,
	.param .u32 _ZN6gbkfit6models7model0119kernels_cuda_device23model_image_3d_evaluateEiiiiiiiifffiiiiiiPf_param_11,
	.param .u32 _ZN6gbkfit6models7model0119kernels_cuda_device23model_image_3d_evaluateEiiiiiiiifffiiiiiiPf_param_12,
	.param .u32 _ZN6gbkfit6models7model0119kernels_cuda_device23model_image_3d_evaluateEiiiiiiiifffiiiiiiPf_param_13,
	.param .u32 _ZN6gbkfit6models7model0119kernels_cuda_device23model_image_3d_evaluateEiiiiiiiifffiiiiiiPf_param_14,
	.param .u32 _ZN6gbkfit6models7model0119kernels_cuda_device23model_image_3d_evaluateEiiiiiiiifffiiiiiiPf_param_15,
	.param .u32 _ZN6gbkfit6models7model0119kernels_cuda_device23model_image_3d_evaluateEiiiiiiiifffiiiiiiPf_param_16,
	.param .u64 .ptr .align 1 _ZN6gbkfit6models7model0119kernels_cuda_device23model_image_3d_evaluateEiiiiiiiifffiiiiiiPf_param_17
)
{
	.local .align 4 .b8 	__local_depot1[28];
	.reg .b64 	%SP;
	.reg .b64 	%SPL;
	.reg .pred 	%p<84>;
	.reg .b32 	%r<206>;
	.reg .b32 	%f<338>;
	.reg .b64 	%rd<74>;
	.reg .b64 	%fd<16>;

	mov.u64 	%SPL, __local_depot1;
	ld.param.u32 	%r59, [_ZN6gbkfit6models7model0119kernels_cuda_device23model_image_3d_evaluateEiiiiiiiifffiiiiiiPf_param_4];
	ld.param.u32 	%r60, [_ZN6gbkfit6models7model0119kernels_cuda_device23model_image_3d_evaluateEiiiiiiiifffiiiiiiPf_param_5];
	ld.param.u32 	%r64, [_ZN6gbkfit6models7model0119kernels_cuda_device23model_image_3d_evaluateEiiiiiiiifffiiiiiiPf_param_6];
	ld.param.u32 	%r65, [_ZN6gbkfit6models7model0119kernels_cuda_device23model_image_3d_evaluateEiiiiiiiifffiiiiiiPf_param_7];
	ld.param.f32 	%f53, [_ZN6gbkfit6models7model0119kernels_cuda_device23model_image_3d_evaluateEiiiiiiiifffiiiiiiPf_param_10];
	ld.param.u64 	%rd22, [_ZN6gbkfit6models7model0119kernels_cuda_device23model_image_3d_evaluateEiiiiiiiifffiiiiiiPf_param_17];
	add.u64 	%rd1, %SPL, 0;
	add.u64 	%rd2, %SPL, 0;
	add.u64 	%rd3, %SPL, 0;
	add.u64 	%rd4, %SPL, 0;
	mov.u32 	%r66, %ctaid.x;
	mov.u32 	%r1, %ntid.x;
	mov.u32 	%r67, %tid.x;
	mad.lo.s32 	%r189, %r66, %r1, %r67;
	mul.lo.s32 	%r3, %r64, %r60;
	mul.lo.s32 	%r4, %r3, %r65;
	setp.ge.u32 	%p3, %r189, %r4;
	@%p3 bra 	$L__BB1_57;
	ld.const.f32 	%f1, [_ZN6gbkfit6models7model0119kernels_cuda_device10params_prjE+4];
	ld.const.f32 	%f54, [_ZN6gbkfit6models7model0119kernels_cuda_device10param_vsigE];
	ld.const.f32 	%f55, [_ZN6gbkfit6models7model0119kernels_cuda_device10params_prjE+12];
	mul.f32 	%f56, %f55, 0f3C8EFA35;
	ld.const.f32 	%f57, [_ZN6gbkfit6models7model0119kernels_cuda_device10params_prjE+8];
	mul.f32 	%f58, %f57, 0f3C8EFA35;
	mul.f32 	%f59, %f56, 0f3F22F983;
	cvt.rni.s32.f32 	%r68, %f59;
	cvt.rn.f32.s32 	%f60, %r68;
	fma.rn.f32 	%f61, %f60, 0fBFC90FDA, %f56;
	fma.rn.f32 	%f62, %f60, 0fB3A22168, %f61;
	fma.rn.f32 	%f63, %f60, 0fA7C234C5, %f62;
	abs.f32 	%f64, %f56;
	setp.ltu.f32 	%p4, %f64, 0f47CE4780;
	setp.eq.f32 	%p5, %f64, 0f7F800000;
	mov.b32 	%r5, %f56;
	shr.u32 	%r69, %r5, 23;
	and.b32  	%r70, %r69, 224;
	add.s32 	%r71, %r70, -128;
	shl.b32 	%r72, %r5, 8;
	or.b32  	%r6, %r72, -2147483648;
	shr.u32 	%r73, %r71, 5;
	and.b32  	%r7, %r69, 31;
	mul.wide.u32 	%rd27, %r73, 4;
	sub.s64 	%rd5, %rd4, %rd27;
	mov.f32 	%f65, 0f00000000;
	mul.rn.f32 	%f66, %f56, %f65;
	sub.s64 	%rd6, %rd3, %rd27;
	mul.f32 	%f67, %f58, 0f3F22F983;
	cvt.rni.s32.f32 	%r74, %f67;
	cvt.rn.f32.s32 	%f68, %r74;
	fma.rn.f32 	%f69, %f68, 0fBFC90FDA, %f58;
	fma.rn.f32 	%f70, %f68, 0fB3A22168, %f69;
	fma.rn.f32 	%f71, %f68, 0fA7C234C5, %f70;
	abs.f32 	%f72, %f58;
	setp.ltu.f32 	%p6, %f72, 0f47CE4780;
	setp.eq.f32 	%p7, %f72, 0f7F800000;
	mov.b32 	%r8, %f58;
	shr.u32 	%r75, %r8, 23;
	and.b32  	%r76, %r75, 224;
	add.s32 	%r77, %r76, -128;
	shl.b32 	%r78, %r8, 8;
	or.b32  	%r9, %r78, -2147483648;
	shr.u32 	%r79, %r77, 5;
	and.b32  	%r10, %r75, 31;
	mul.wide.u32 	%rd28, %r79, 4;
	sub.s64 	%rd7, %rd2, %rd28;
	mul.rn.f32 	%f73, %f58, %f65;
	sub.s64 	%rd8, %rd1, %rd28;
	ld.const.f32 	%f2, [_ZN6gbkfit6models7model0119kernels_cuda_device10params_flxE+4];
	ld.const.f32 	%f3, [_ZN6gbkfit6models7model0119kernels_cuda_device10params_velE];
	ld.const.f32 	%f4, [_ZN6gbkfit6models7model0119kernels_cuda_device10params_velE+4];
	ld.const.f32 	%f5, [_ZN6gbkfit6models7model0119kernels_cuda_device10params_velE+8];
	ld.const.f32 	%f6, [_ZN6gbkfit6models7model0119kernels_cuda_device10params_velE+12];
	mul.f32 	%f74, %f6, 0f3F000000;
	cvt.rzi.f32.f32 	%f75, %f74;
	add.f32 	%f76, %f75, %f75;
	sub.f32 	%f77, %f6, %f76;
	abs.f32 	%f7, %f77;
	cvt.rmi.f32.f32 	%f8, %f6;
	mul.f32 	%f78, %f5, 0f3F000000;
	cvt.rzi.f32.f32 	%f79, %f78;
	add.f32 	%f80, %f79, %f79;
	sub.f32 	%f81, %f5, %f80;
	abs.f32 	%f9, %f81;
	cvt.rmi.f32.f32 	%f10, %f5;
	cvt.rn.f64.s32 	%fd3, %r59;
	mul.f64 	%fd1, %fd3, 0d3FE0000000000000;
	cvt.f64.f32 	%fd2, %f53;
	rcp.rn.f32 	%f82, %f54;
	mul.f32 	%f11, %f82, 0f40206C99;
	add.f32 	%f83, %f54, %f54;
	mul.f32 	%f12, %f54, %f83;
	or.pred  	%p1, %p4, %p5;
	selp.b32 	%r11, %r68, 0, %p4;
	selp.f32 	%f13, %f63, %f66, %p4;
	or.pred  	%p2, %p6, %p7;
	selp.b32 	%r12, %r74, 0, %p6;
	selp.f32 	%f14, %f71, %f73, %p6;
	mov.u32 	%r80, %nctaid.x;
	mul.lo.s32 	%r13, %r80, %r1;
	cvta.to.global.u64 	%rd9, %rd22;
	ld.const.f32 	%f144, [_ZN6gbkfit6models7model0119kernels_cuda_device10params_prjE];
	ld.const.f32 	%f305, [_ZN6gbkfit6models7model0119kernels_cuda_device10param_vsysE];
$L__BB1_2:
	div.s32 	%r15, %r189, %r3;
	mov.u32 	%r193, %r11;
	mov.f32 	%f329, %f13;
	@%p1 bra 	$L__BB1_8;
	mov.b64 	%rd70, 0;
	mov.b32 	%r190, 0;
	mov.u64 	%rd68, __cudart_i2opi_f;
	mov.u64 	%rd69, %rd4;
$L__BB1_4:
	.pragma "nounroll";
	ld.global.nc.u32 	%r82, [%rd68];
	mad.wide.u32 	%rd31, %r82, %r6, %rd70;
	shr.u64 	%rd70, %rd31, 32;
	st.local.u32 	[%rd69], %rd31;
	add.s32 	%r190, %r190, 1;
	add.s64 	%rd69, %rd69, 4;
	add.s64 	%rd68, %rd68, 4;
	setp.ne.s32 	%p8, %r190, 6;
	@%p8 bra 	$L__BB1_4;
	setp.eq.s32 	%p9, %r7, 0;
	st.local.u32 	[%rd4+24], %rd70;
	ld.local.u32 	%r191, [%rd5+24];
	ld.local.u32 	%r192, [%rd5+20];
	@%p9 bra 	$L__BB1_7;
	shf.l.wrap.b32 	%r191, %r192, %r191, %r7;
	ld.local.u32 	%r83, [%rd5+16];
	shf.l.wrap.b32 	%r192, %r83, %r192, %r7;
$L__BB1_7:
	setp.lt.s32 	%p10, %r5, 0;
	shr.u32 	%r84, %r191, 30;
	shf.l.wrap.b32 	%r85, %r192, %r191, 2;
	shl.b32 	%r86, %r192, 2;
	shr.u32 	%r87, %r85, 31;
	add.s32 	%r88, %r87, %r84;
	neg.s32 	%r89, %r88;
	selp.b32 	%r193, %r89, %r88, %p10;
	xor.b32  	%r90, %r85, %r5;
	shr.s32 	%r91, %r85, 31;
	xor.b32  	%r92, %r91, %r85;
	xor.b32  	%r93, %r91, %r86;
	cvt.u64.u32 	%rd32, %r92;
	shl.b64 	%rd33, %rd32, 32;
	cvt.u64.u32 	%rd34, %r93;
	or.b64  	%rd35, %rd33, %rd34;
	cvt.rn.f64.s64 	%fd4, %rd35;
	mul.f64 	%fd5, %fd4, 0d3BF921FB54442D19;
	cvt.rn.f32.f64 	%f84, %fd5;
	neg.f32 	%f85, %f84;
	setp.lt.s32 	%p11, %r90, 0;
	selp.f32 	%f329, %f85, %f84, %p11;
$L__BB1_8:
	mul.rn.f32 	%f86, %f329, %f329;
	and.b32  	%r94, %r193, 1;
	setp.eq.b32 	%p12, %r94, 1;
	selp.f32 	%f87, 0f3F800000, %f329, %p12;
	fma.rn.f32 	%f88, %f86, %f87, 0f00000000;
	fma.rn.f32 	%f89, %f86, 0f37CBAC00, 0fBAB607ED;
	selp.f32 	%f90, %f89, 0fB94D4153, %p12;
	selp.f32 	%f91, 0f3D2AAABB, 0f3C0885E4, %p12;
	fma.rn.f32 	%f92, %f90, %f86, %f91;
	selp.f32 	%f93, 0fBEFFFFFF, 0fBE2AAAA8, %p12;
	fma.rn.f32 	%f94, %f92, %f86, %f93;
	fma.rn.f32 	%f95, %f94, %f88, %f87;
	and.b32  	%r95, %r193, 2;
	setp.eq.s32 	%p13, %r95, 0;
	mov.f32 	%f96, 0f00000000;
	sub.f32 	%f97, %f96, %f95;
	selp.f32 	%f17, %f95, %f97, %p13;
	mov.u32 	%r197, %r11;
	mov.f32 	%f330, %f13;
	@%p1 bra 	$L__BB1_14;
	mov.b64 	%rd71, 0;
	mov.b32 	%r194, 0;
$L__BB1_10:
	.pragma "nounroll";
	mul.wide.u32 	%rd37, %r194, 4;
	mov.u64 	%rd38, __cudart_i2opi_f;
	add.s64 	%rd39, %rd38, %rd37;
	ld.global.nc.u32 	%r97, [%rd39];
	mad.wide.u32 	%rd40, %r97, %r6, %rd71;
	shr.u64 	%rd71, %rd40, 32;
	add.s64 	%rd41, %rd3, %rd37;
	st.local.u32 	[%rd41], %rd40;
	add.s32 	%r194, %r194, 1;
	setp.ne.s32 	%p14, %r194, 6;
	@%p14 bra 	$L__BB1_10;
	setp.eq.s32 	%p15, %r7, 0;
	st.local.u32 	[%rd3+24], %rd71;
	ld.local.u32 	%r195, [%rd6+24];
	ld.local.u32 	%r196, [%rd6+20];
	@%p15 bra 	$L__BB1_13;
	shf.l.wrap.b32 	%r195, %r196, %r195, %r7;
	ld.local.u32 	%r98, [%rd6+16];
	shf.l.wrap.b32 	%r196, %r98, %r196, %r7;
$L__BB1_13:
	setp.lt.s32 	%p16, %r5, 0;
	shr.u32 	%r99, %r195, 30;
	shf.l.wrap.b32 	%r100, %r196, %r195, 2;
	shl.b32 	%r101, %r196, 2;
	shr.u32 	%r102, %r100, 31;
	add.s32 	%r103, %r102, %r99;
	neg.s32 	%r104, %r103;
	selp.b32 	%r197, %r104, %r103, %p16;
	xor.b32  	%r105, %r100, %r5;
	shr.s32 	%r106, %r100, 31;
	xor.b32  	%r107, %r106, %r100;
	xor.b32  	%r108, %r106, %r101;
	cvt.u64.u32 	%rd42, %r107;
	shl.b64 	%rd43, %rd42, 32;
	cvt.u64.u32 	%rd44, %r108;
	or.b64  	%rd45, %rd43, %rd44;
	cvt.rn.f64.s64 	%fd6, %rd45;
	mul.f64 	%fd7, %fd6, 0d3BF921FB54442D19;
	cvt.rn.f32.f64 	%f98, %fd7;
	neg.f32 	%f99, %f98;
	setp.lt.s32 	%p17, %r105, 0;
	selp.f32 	%f330, %f99, %f98, %p17;
$L__BB1_14:
	add.s32 	%r109, %r197, 1;
	mul.rn.f32 	%f100, %f330, %f330;
	and.b32  	%r110, %r197, 1;
	setp.eq.b32 	%p18, %r110, 1;
	selp.f32 	%f101, %f330, 0f3F800000, %p18;
	fma.rn.f32 	%f102, %f100, %f101, 0f00000000;
	fma.rn.f32 	%f103, %f100, 0f37CBAC00, 0fBAB607ED;
	selp.f32 	%f104, 0fB94D4153, %f103, %p18;
	selp.f32 	%f105, 0f3C0885E4, 0f3D2AAABB, %p18;
	fma.rn.f32 	%f106, %f104, %f100, %f105;
	selp.f32 	%f107, 0fBE2AAAA8, 0fBEFFFFFF, %p18;
	fma.rn.f32 	%f108, %f106, %f100, %f107;
	fma.rn.f32 	%f109, %f108, %f102, %f101;
	and.b32  	%r111, %r109, 2;
	setp.eq.s32 	%p19, %r111, 0;
	mov.f32 	%f110, 0f00000000;
	sub.f32 	%f111, %f110, %f109;
	selp.f32 	%f20, %f109, %f111, %p19;
	mov.u32 	%r201, %r12;
	mov.f32 	%f331, %f14;
	@%p2 bra 	$L__BB1_20;
	mov.b64 	%rd72, 0;
	mov.b32 	%r198, 0;
$L__BB1_16:
	.pragma "nounroll";
	mul.wide.u32 	%rd47, %r198, 4;
	mov.u64 	%rd48, __cudart_i2opi_f;
	add.s64 	%rd49, %rd48, %rd47;
	ld.global.nc.u32 	%r113, [%rd49];
	mad.wide.u32 	%rd50, %r113, %r9, %rd72;
	shr.u64 	%rd72, %rd50, 32;
	add.s64 	%rd51, %rd2, %rd47;
	st.local.u32 	[%rd51], %rd50;
	add.s32 	%r198, %r198, 1;
	setp.ne.s32 	%p20, %r198, 6;
	@%p20 bra 	$L__BB1_16;
	setp.eq.s32 	%p21, %r10, 0;
	st.local.u32 	[%rd2+24], %rd72;
	ld.local.u32 	%r199, [%rd7+24];
	ld.local.u32 	%r200, [%rd7+20];
	@%p21 bra 	$L__BB1_19;
	shf.l.wrap.b32 	%r199, %r200, %r199, %r10;
	ld.local.u32 	%r114, [%rd7+16];
	shf.l.wrap.b32 	%r200, %r114, %r200, %r10;
$L__BB1_19:
	setp.lt.s32 	%p22, %r8, 0;
	shr.u32 	%r115, %r199, 30;
	shf.l.wrap.b32 	%r116, %r200, %r199, 2;
	shl.b32 	%r117, %r200, 2;
	shr.u32 	%r118, %r116, 31;
	add.s32 	%r119, %r118, %r115;
	neg.s32 	%r120, %r119;
	selp.b32 	%r201, %r120, %r119, %p22;
	xor.b32  	%r121, %r116, %r8;
	shr.s32 	%r122, %r116, 31;
	xor.b32  	%r123, %r122, %r116;
	xor.b32  	%r124, %r122, %r117;
	cvt.u64.u32 	%rd52, %r123;
	shl.b64 	%rd53, %rd52, 32;
	cvt.u64.u32 	%rd54, %r124;
	or.b64  	%rd55, %rd53, %rd54;
	cvt.rn.f64.s64 	%fd8, %rd55;
	mul.f64 	%fd9, %fd8, 0d3BF921FB54442D19;
	cvt.rn.f32.f64 	%f112, %fd9;
	neg.f32 	%f113, %f112;
	setp.lt.s32 	%p23, %r121, 0;
	selp.f32 	%f331, %f113, %f112, %p23;
$L__BB1_20:
	mul.rn.f32 	%f114, %f331, %f331;
	and.b32  	%r125, %r201, 1;
	setp.eq.b32 	%p24, %r125, 1;
	selp.f32 	%f115, 0f3F800000, %f331, %p24;
	fma.rn.f32 	%f116, %f114, %f115, 0f00000000;
	fma.rn.f32 	%f117, %f114, 0f37CBAC00, 0fBAB607ED;
	selp.f32 	%f118, %f117, 0fB94D4153, %p24;
	selp.f32 	%f119, 0f3D2AAABB, 0f3C0885E4, %p24;
	fma.rn.f32 	%f120, %f118, %f114, %f119;
	selp.f32 	%f121, 0fBEFFFFFF, 0fBE2AAAA8, %p24;
	fma.rn.f32 	%f122, %f120, %f114, %f121;
	fma.rn.f32 	%f123, %f122, %f116, %f115;
	and.b32  	%r126, %r201, 2;
	setp.eq.s32 	%p25, %r126, 0;
	mov.f32 	%f124, 0f00000000;
	sub.f32 	%f125, %f124, %f123;
	selp.f32 	%f23, %f123, %f125, %p25;
	mov.u32 	%r205, %r12;
	mov.f32 	%f332, %f14;
	@%p2 bra 	$L__BB1_26;
	mov.b64 	%rd73, 0;
	mov.b32 	%r202, 0;
$L__BB1_22:
	.pragma "nounroll";
	mul.wide.u32 	%rd57, %r202, 4;
	mov.u64 	%rd58, __cudart_i2opi_f;
	add.s64 	%rd59, %rd58, %rd57;
	ld.global.nc.u32 	%r128, [%rd59];
	mad.wide.u32 	%rd60, %r128, %r9, %rd73;
	shr.u64 	%rd73, %rd60, 32;
	add.s64 	%rd61, %rd1, %rd57;
	st.local.u32 	[%rd61], %rd60;
	add.s32 	%r202, %r202, 1;
	setp.ne.s32 	%p26, %r202, 6;
	@%p26 bra 	$L__BB1_22;
	setp.eq.s32 	%p27, %r10, 0;
	st.local.u32 	[%rd1+24], %rd73;
	ld.local.u32 	%r203, [%rd8+24];
	ld.local.u32 	%r204, [%rd8+20];
	@%p27 bra 	$L__BB1_25;
	shf.l.wrap.b32 	%r203, %r204, %r203, %r10;
	ld.local.u32 	%r129, [%rd8+16];
	shf.l.wrap.b32 	%r204, %r129, %r204, %r10;
$L__BB1_25:
	setp.lt.s32 	%p28, %r8, 0;
	shr.u32 	%r130, %r203, 30;
	shf.l.wrap.b32 	%r131, %r204, %r203, 2;
	shl.b32 	%r132, %r204, 2;
	shr.u32 	%r133, %r131, 31;
	add.s32 	%r134, %r133, %r130;
	neg.s32 	%r135, %r134;
	selp.b32 	%r205, %r135, %r134, %p28;
	xor.b32  	%r136, %r131, %r8;
	shr.s32 	%r137, %r131, 31;
	xor.b32  	%r138, %r137, %r131;
	xor.b32  	%r139, %r137, %r132;
	cvt.u64.u32 	%rd62, %r138;
	shl.b64 	%rd63, %rd62, 32;
	cvt.u64.u32 	%rd64, %r139;
	or.b64  	%rd65, %rd63, %rd64;
	cvt.rn.f64.s64 	%fd10, %rd65;
	mul.f64 	%fd11, %fd10, 0d3BF921FB54442D19;
	cvt.rn.f32.f64 	%f126, %fd11;
	neg.f32 	%f127, %f126;
	setp.lt.s32 	%p29, %r136, 0;
	selp.f32 	%f332, %f127, %f126, %p29;
$L__BB1_26:
	ld.param.u32 	%r187, [_ZN6gbkfit6models7model0119kernels_cuda_device23model_image_3d_evaluateEiiiiiiiifffiiiiiiPf_param_12];
	ld.param.u32 	%r186, [_ZN6gbkfit6models7model0119kernels_cuda_device23model_image_3d_evaluateEiiiiiiiifffiiiiiiPf_param_11];
	ld.param.f32 	%f327, [_ZN6gbkfit6models7model0119kernels_cuda_device23model_image_3d_evaluateEiiiiiiiifffiiiiiiPf_param_9];
	ld.param.f32 	%f326, [_ZN6gbkfit6models7model0119kernels_cuda_device23model_image_3d_evaluateEiiiiiiiifffiiiiiiPf_param_8];
	ld.param.u32 	%r180, [_ZN6gbkfit6models7model0119kernels_cuda_device23model_image_3d_evaluateEiiiiiiiifffiiiiiiPf_param_0];
	mul.lo.s32 	%r140, %r3, %r15;
	sub.s32 	%r141, %r189, %r140;
	div.s32 	%r142, %r141, %r60;
	setp.ne.s32 	%p30, %r180, 1;
	add.s32 	%r143, %r205, 1;
	mul.rn.f32 	%f129, %f332, %f332;
	and.b32  	%r144, %r205, 1;
	setp.eq.b32 	%p31, %r144, 1;
	selp.f32 	%f130, %f332, 0f3F800000, %p31;
	fma.rn.f32 	%f131, %f129, %f130, 0f00000000;
	fma.rn.f32 	%f132, %f129, 0f37CBAC00, 0fBAB607ED;
	selp.f32 	%f133, 0fB94D4153, %f132, %p31;
	selp.f32 	%f134, 0f3C0885E4, 0f3D2AAABB, %p31;
	fma.rn.f32 	%f135, %f133, %f129, %f134;
	selp.f32 	%f136, 0fBE2AAAA8, 0fBEFFFFFF, %p31;
	fma.rn.f32 	%f137, %f135, %f129, %f136;
	fma.rn.f32 	%f138, %f137, %f131, %f130;
	and.b32  	%r145, %r143, 2;
	setp.eq.s32 	%p32, %r145, 0;
	mov.f32 	%f333, 0f00000000;
	sub.f32 	%f139, %f333, %f138;
	selp.f32 	%f140, %f138, %f139, %p32;
	mad.lo.s32 	%r146, %r142, %r60, %r186;
	sub.s32 	%r147, %r141, %r146;
	cvt.rn.f32.s32 	%f141, %r147;
	add.f32 	%f142, %f141, 0f3F000000;
	mul.f32 	%f143, %f326, %f142;
	sub.f32 	%f145, %f143, %f144;
	sub.s32 	%r148, %r142, %r187;
	cvt.rn.f32.s32 	%f146, %r148;
	add.f32 	%f147, %f146, 0f3F000000;
	mul.f32 	%f148, %f327, %f147;
	sub.f32 	%f149, %f148, %f1;
	mul.f32 	%f150, %f149, %f140;
	mul.f32 	%f151, %f145, %f23;
	sub.f32 	%f26, %f150, %f151;
	neg.f32 	%f152, %f145;
	mul.f32 	%f153, %f140, %f152;
	mul.f32 	%f154, %f149, %f23;
	sub.f32 	%f155, %f153, %f154;
	div.rn.f32 	%f156, %f155, %f20;
	mul.f32 	%f157, %f156, %f156;
	fma.rn.f32 	%f158, %f26, %f26, %f157;
	sqrt.rn.f32 	%f27, %f158;
	@%p30 bra 	$L__BB1_28;
	neg.f32 	%f159, %f27;
	div.rn.f32 	%f160, %f159, %f2;
	fma.rn.f32 	%f161, %f160, 0f3BBB989D, 0f3F000000;
	cvt.sat.f32.f32 	%f162, %f161;
	mov.f32 	%f163, 0f4B400001;
	mov.f32 	%f164, 0f437C0000;
	fma.rm.f32 	%f165, %f162, %f164, %f163;
	add.f32 	%f166, %f165, 0fCB40007F;
	neg.f32 	%f167, %f166;
	fma.rn.f32 	%f168, %f160, 0f3FB8AA3B, %f167;
	fma.rn.f32 	%f169, %f160, 0f32A57060, %f168;
	mov.b32 	%r149, %f165;
	shl.b32 	%r150, %r149, 23;
	mov.b32 	%f170, %r150;
	ex2.approx.ftz.f32 	%f171, %f169;
	mul.f32 	%f172, %f171, %f170;
	ld.const.f32 	%f173, [_ZN6gbkfit6models7model0119kernels_cuda_device10params_flxE];
	fma.rn.f32 	%f333, %f173, %f172, 0f00000000;
$L__BB1_28:
	setp.leu.f32 	%p33, %f27, 0f00000000;
	mov.f32 	%f337, 0f00000000;
	@%p33 bra 	$L__BB1_56;
	ld.param.u32 	%r181, [_ZN6gbkfit6models7model0119kernels_cuda_device23model_image_3d_evaluateEiiiiiiiifffiiiiiiPf_param_1];
	mov.f32 	%f336, 0f00000000;
	setp.gt.s32 	%p34, %r181, 2;
	@%p34 bra 	$L__BB1_33;
	ld.param.u32 	%r184, [_ZN6gbkfit6models7model0119kernels_cuda_device23model_image_3d_evaluateEiiiiiiiifffiiiiiiPf_param_1];
	setp.eq.s32 	%p37, %r184, 1;
	@%p37 bra 	$L__BB1_38;
	ld.param.u32 	%r185, [_ZN6gbkfit6models7model0119kernels_cuda_device23model_image_3d_evaluateEiiiiiiiifffiiiiiiPf_param_1];
	setp.eq.s32 	%p38, %r185, 2;
	@%p38 bra 	$L__BB1_32;
	bra.uni 	$L__BB1_55;
$L__BB1_32:
	neg.f32 	%f286, %f27;
	div.rn.f32 	%f287, %f286, %f3;
	fma.rn.f32 	%f288, %f287, 0f3BBB989D, 0f3F000000;
	cvt.sat.f32.f32 	%f289, %f288;
	mov.f32 	%f290, 0f4B400001;
	mov.f32 	%f291, 0f437C0000;
	fma.rm.f32 	%f292, %f289, %f291, %f290;
	add.f32 	%f293, %f292, 0fCB40007F;
	neg.f32 	%f294, %f293;
	fma.rn.f32 	%f295, %f287, 0f3FB8AA3B, %f294;
	fma.rn.f32 	%f296, %f287, 0f32A57060, %f295;
	mov.b32 	%r175, %f292;
	shl.b32 	%r176, %r175, 23;
	mov.b32 	%f297, %r176;
	ex2.approx.ftz.f32 	%f298, %f296;
	mul.f32 	%f299, %f298, %f297;
	mov.f32 	%f300, 0f3F800000;
	sub.f32 	%f301, %f300, %f299;
	mul.f32 	%f336, %f4, %f301;
	bra.uni 	$L__BB1_55;
$L__BB1_33:
	ld.param.u32 	%r182, [_ZN6gbkfit6models7model0119kernels_cuda_device23model_image_3d_evaluateEiiiiiiiifffiiiiiiPf_param_1];
	setp.eq.s32 	%p35, %r182, 3;
	@%p35 bra 	$L__BB1_40;
	ld.param.u32 	%r183, [_ZN6gbkfit6models7model0119kernels_cuda_device23model_image_3d_evaluateEiiiiiiiifffiiiiiiPf_param_1];
	setp.eq.s32 	%p36, %r183, 4;
	mov.f32 	%f334, 0f3F800000;
	@%p36 bra 	$L__BB1_35;
	bra.uni 	$L__BB1_55;
$L__BB1_35:
	setp.eq.f32 	%p39, %f6, 0f00000000;
	div.rn.f32 	%f33, %f27, %f3;
	abs.f32 	%f34, %f33;
	setp.lt.f32 	%p40, %f34, 0f00800000;
	mul.f32 	%f177, %f34, 0f4B800000;
	selp.f32 	%f178, %f177, %f34, %p40;
	selp.f32 	%f179, 0fC1C00000, 0f00000000, %p40;
	mov.b32 	%r151, %f178;
	add.s32 	%r152, %r151, -1060439283;
	and.b32  	%r153, %r152, -8388608;
	sub.s32 	%r154, %r151, %r153;
	mov.b32 	%f180, %r154;
	cvt.rn.f32.s32 	%f181, %r153;
	fma.rn.f32 	%f182, %f181, 0f34000000, %f179;
	add.f32 	%f183, %f180, 0fBF800000;
	add.f32 	%f184, %f180, 0f3F800000;
	rcp.approx.ftz.f32 	%f185, %f184;
	add.f32 	%f186, %f183, %f183;
	mul.f32 	%f187, %f186, %f185;
	mul.f32 	%f188, %f187, %f187;
	sub.f32 	%f189, %f183, %f187;
	add.f32 	%f190, %f189, %f189;
	neg.f32 	%f191, %f187;
	fma.rn.f32 	%f192, %f191, %f183, %f190;
	mul.rn.f32 	%f193, %f185, %f192;
	fma.rn.f32 	%f194, %f188, 0f3A2C32E4, 0f3B52E7DB;
	fma.rn.f32 	%f195, %f194, %f188, 0f3C93BB73;
	fma.rn.f32 	%f196, %f195, %f188, 0f3DF6384F;
	mul.rn.f32 	%f197, %f196, %f188;
	fma.rn.f32 	%f198, %f187, 0f3FB8AA3B, %f182;
	sub.f32 	%f199, %f182, %f198;
	fma.rn.f32 	%f200, %f187, 0f3FB8AA3B, %f199;
	fma.rn.f32 	%f201, %f193, 0f3FB8AA3B, %f200;
	fma.rn.f32 	%f202, %f187, 0f32A55E34, %f201;
	mul.f32 	%f203, %f197, 0f40400000;
	fma.rn.f32 	%f204, %f203, %f193, %f202;
	fma.rn.f32 	%f205, %f197, %f187, %f204;
	add.rn.f32 	%f35, %f198, %f205;
	neg.f32 	%f206, %f198;
	add.rn.f32 	%f207, %f35, %f206;
	neg.f32 	%f208, %f207;
	add.rn.f32 	%f36, %f205, %f208;
	mul.rn.f32 	%f209, %f35, %f6;
	neg.f32 	%f210, %f209;
	fma.rn.f32 	%f211, %f35, %f6, %f210;
	fma.rn.f32 	%f212, %f36, %f6, %f211;
	cvt.rni.f32.f32 	%f213, %f209;
	sub.f32 	%f214, %f209, %f213;
	add.f32 	%f215, %f214, %f212;
	fma.rn.f32 	%f216, %f215, 0f391FCB8E, 0f3AAF85ED;
	fma.rn.f32 	%f217, %f216, %f215, 0f3C1D9856;
	fma.rn.f32 	%f218, %f217, %f215, 0f3D6357BB;
	fma.rn.f32 	%f219, %f218, %f215, 0f3E75FDEC;
	fma.rn.f32 	%f220, %f219, %f215, 0f3F317218;
	fma.rn.f32 	%f221, %f220, %f215, 0f3F800000;
	cvt.rzi.s32.f32 	%r155, %f213;
	setp.gt.f32 	%p41, %f213, 0f00000000;
	selp.b32 	%r156, 0, -2097152000, %p41;
	add.s32 	%r157, %r156, 2130706432;
	mov.b32 	%f222, %r157;
	mul.f32 	%f223, %f221, %f222;
	shl.b32 	%r158, %r155, 23;
	sub.s32 	%r159, %r158, %r156;
	mov.b32 	%f224, %r159;
	mul.f32 	%f225, %f223, %f224;
	abs.f32 	%f226, %f209;
	setp.gt.f32 	%p42, %f226, 0f43180000;
	setp.lt.f32 	%p43, %f209, 0f00000000;
	selp.f32 	%f227, 0f00000000, 0f7F800000, %p43;
	selp.f32 	%f37, %f227, %f225, %p42;
	setp.eq.f32 	%p44, %f33, 0f3F800000;
	or.pred  	%p45, %p44, %p39;
	@%p45 bra 	$L__BB1_46;
	abs.f32 	%f228, %f6;
	setp.num.f32 	%p46, %f228, %f228;
	setp.num.f32 	%p47, %f34, %f34;
	and.pred  	%p48, %p47, %p46;
	@%p48 bra 	$L__BB1_41;
	add.rn.f32 	%f334, %f33, %f6;
	bra.uni 	$L__BB1_46;
$L__BB1_38:
	setp.gtu.f32 	%p82, %f27, %f3;
	mov.f32 	%f336, %f4;
	@%p82 bra 	$L__BB1_55;
	mul.f32 	%f302, %f27, %f4;
	div.rn.f32 	%f336, %f302, %f3;
	bra.uni 	$L__BB1_55;
$L__BB1_40:
	div.rn.f32 	%f266, %f27, %f3;
	abs.f32 	%f267, %f266;
	setp.gt.f32 	%p80, %f267, 0f3F800000;
	rcp.approx.ftz.f32 	%f268, %f267;
	selp.f32 	%f269, %f268, %f267, %p80;
	mul.f32 	%f270, %f269, %f269;
	fma.rn.f32 	%f271, %f270, 0f3B2090AA, 0fBC6BE14F;
	fma.rn.f32 	%f272, %f271, %f270, 0f3D23397E;
	fma.rn.f32 	%f273, %f272, %f270, 0fBD948A7A;
	fma.rn.f32 	%f274, %f273, %f270, 0f3DD76B21;
	fma.rn.f32 	%f275, %f274, %f270, 0fBE111E88;
	fma.rn.f32 	%f276, %f275, %f270, 0f3E4CAF60;
	fma.rn.f32 	%f277, %f276, %f270, 0fBEAAAA27;
	mul.f32 	%f278, %f270, %f277;
	fma.rn.f32 	%f279, %f278, %f269, %f269;
	neg.f32 	%f280, %f279;
	fma.rn.f32 	%f281, 0f3F6EE581, 0f3FD774EB, %f280;
	selp.f32 	%f282, %f281, %f279, %p80;
	setp.num.f32 	%p81, %f267, %f267;
	copysign.f32 	%f283, %f266, %f282;
	selp.f32 	%f284, %f283, %f282, %p81;
	mul.f32 	%f285, %f4, 0f3F22F983;
	mul.f32 	%f336, %f285, %f284;
	bra.uni 	$L__BB1_55;
$L__BB1_41:
	setp.neu.f32 	%p49, %f33, 0f00000000;
	setp.neu.f32 	%p50, %f34, 0f7F800000;
	and.pred  	%p51, %p49, %p50;
	@%p51 bra 	$L__BB1_43;
	setp.lt.f32 	%p58, %f6, 0f00000000;
	setp.neu.f32 	%p59, %f7, 0f3F800000;
	add.f32 	%f235, %f33, %f33;
	mov.b32 	%r160, %f235;
	xor.b32  	%r161, %r160, 2139095040;
	selp.b32 	%r162, %r161, %r160, %p58;
	and.b32  	%r163, %r162, 2147483647;
	selp.b32 	%r164, %r163, %r162, %p59;
	mov.b32 	%f334, %r164;
	bra.uni 	$L__BB1_46;
$L__BB1_43:
	setp.eq.f32 	%p52, %f228, 0f7F800000;
	setp.eq.f32 	%p53, %f33, 0fBF800000;
	and.pred  	%p54, %p53, %p52;
	@%p54 bra 	$L__BB1_46;
	setp.geu.f32 	%p55, %f33, 0f00000000;
	mov.f32 	%f334, %f37;
	@%p55 bra 	$L__BB1_46;
	setp.neu.f32 	%p56, %f6, %f8;
	setp.neu.f32 	%p57, %f7, 0f3F800000;
	neg.f32 	%f233, %f37;
	selp.f32 	%f234, %f37, %f233, %p57;
	selp.f32 	%f334, 0f7FFFFFFF, %f234, %p56;
$L__BB1_46:
	setp.eq.f32 	%p61, %f5, 0f00000000;
	mul.rn.f32 	%f237, %f35, %f5;
	neg.f32 	%f238, %f237;
	fma.rn.f32 	%f239, %f35, %f5, %f238;
	fma.rn.f32 	%f240, %f36, %f5, %f239;
	cvt.rni.f32.f32 	%f241, %f237;
	sub.f32 	%f242, %f237, %f241;
	add.f32 	%f243, %f242, %f240;
	fma.rn.f32 	%f244, %f243, 0f391FCB8E, 0f3AAF85ED;
	fma.rn.f32 	%f245, %f244, %f243, 0f3C1D9856;
	fma.rn.f32 	%f246, %f245, %f243, 0f3D6357BB;
	fma.rn.f32 	%f247, %f246, %f243, 0f3E75FDEC;
	fma.rn.f32 	%f248, %f247, %f243, 0f3F317218;
	fma.rn.f32 	%f249, %f248, %f243, 0f3F800000;
	cvt.rzi.s32.f32 	%r165, %f241;
	setp.gt.f32 	%p62, %f241, 0f00000000;
	selp.b32 	%r166, 0, -2097152000, %p62;
	add.s32 	%r167, %r166, 2130706432;
	mov.b32 	%f250, %r167;
	mul.f32 	%f251, %f249, %f250;
	shl.b32 	%r168, %r165, 23;
	sub.s32 	%r169, %r168, %r166;
	mov.b32 	%f252, %r169;
	mul.f32 	%f253, %f251, %f252;
	abs.f32 	%f254, %f237;
	setp.gt.f32 	%p63, %f254, 0f43180000;
	setp.lt.f32 	%p64, %f237, 0f00000000;
	selp.f32 	%f255, 0f00000000, 0f7F800000, %p64;
	selp.f32 	%f42, %f255, %f253, %p63;
	or.pred  	%p65, %p44, %p61;
	mov.f32 	%f335, 0f3F800000;
	@%p65 bra 	$L__BB1_54;
	abs.f32 	%f256, %f5;
	setp.num.f32 	%p66, %f256, %f256;
	setp.num.f32 	%p67, %f34, %f34;
	and.pred  	%p68, %p67, %p66;
	@%p68 bra 	$L__BB1_49;
	add.rn.f32 	%f335, %f33, %f5;
	bra.uni 	$L__BB1_54;
$L__BB1_49:
	setp.neu.f32 	%p69, %f33, 0f00000000;
	setp.neu.f32 	%p70, %f34, 0f7F800000;
	and.pred  	%p71, %p69, %p70;
	@%p71 bra 	$L__BB1_51;
	setp.lt.f32 	%p78, %f5, 0f00000000;
	setp.neu.f32 	%p79, %f9, 0f3F800000;
	add.f32 	%f263, %f33, %f33;
	mov.b32 	%r170, %f263;
	xor.b32  	%r171, %r170, 2139095040;
	selp.b32 	%r172, %r171, %r170, %p78;
	and.b32  	%r173, %r172, 2147483647;
	selp.b32 	%r174, %r173, %r172, %p79;
	mov.b32 	%f335, %r174;
	bra.uni 	$L__BB1_54;
$L__BB1_51:
	setp.eq.f32 	%p72, %f256, 0f7F800000;
	setp.eq.f32 	%p73, %f33, 0fBF800000;
	and.pred  	%p74, %p73, %p72;
	@%p74 bra 	$L__BB1_54;
	setp.geu.f32 	%p75, %f33, 0f00000000;
	mov.f32 	%f335, %f42;
	@%p75 bra 	$L__BB1_54;
	setp.neu.f32 	%p76, %f5, %f10;
	setp.neu.f32 	%p77, %f9, 0f3F800000;
	neg.f32 	%f261, %f42;
	selp.f32 	%f262, %f42, %f261, %p77;
	selp.f32 	%f335, 0f7FFFFFFF, %f262, %p76;
$L__BB1_54:
	add.f32 	%f264, %f335, 0f3F800000;
	mul.f32 	%f265, %f4, %f334;
	div.rn.f32 	%f336, %f265, %f264;
$L__BB1_55:
	div.rn.f32 	%f303, %f26, %f27;
	mul.f32 	%f304, %f17, %f336;
	fma.rn.f32 	%f337, %f303, %f304, 0f00000000;
$L__BB1_56:
	ld.param.u32 	%r188, [_ZN6gbkfit6models7model0119kernels_cuda_device23model_image_3d_evaluateEiiiiiiiifffiiiiiiPf_param_13];
	add.f32 	%f306, %f305, %f337;
	sub.s32 	%r177, %r15, %r188;
	cvt.rn.f64.s32 	%fd12, %r177;
	sub.f64 	%fd13, %fd12, %fd1;
	add.f64 	%fd14, %fd13, 0d3FE0000000000000;
	mul.f64 	%fd15, %fd14, %fd2;
	cvt.rn.f32.f64 	%f307, %fd15;
	sub.f32 	%f308, %f307, %f306;
	neg.f32 	%f309, %f308;
	mul.f32 	%f310, %f308, %f309;
	div.rn.f32 	%f311, %f310, %f12;
	fma.rn.f32 	%f312, %f311, 0f3BBB989D, 0f3F000000;
	cvt.sat.f32.f32 	%f313, %f312;
	mov.f32 	%f314, 0f4B400001;
	mov.f32 	%f315, 0f437C0000;
	fma.rm.f32 	%f316, %f313, %f315, %f314;
	add.f32 	%f317, %f316, 0fCB40007F;
	neg.f32 	%f318, %f317;
	fma.rn.f32 	%f319, %f311, 0f3FB8AA3B, %f318;
	fma.rn.f32 	%f320, %f311, 0f32A57060, %f319;
	mov.b32 	%r178, %f316;
	shl.b32 	%r179, %r178, 23;
	mov.b32 	%f321, %r179;
	ex2.approx.ftz.f32 	%f322, %f320;
	mul.f32 	%f323, %f322, %f321;
	mul.f32 	%f324, %f11, %f323;
	mul.f32 	%f325, %f333, %f324;
	mul.wide.s32 	%rd66, %r189, 4;
	add.s64 	%rd67, %rd9, %rd66;
	st.global.f32 	[%rd67], %f325;
	add.s32 	%r189, %r189, %r13;
	setp.lt.u32 	%p83, %r189, %r4;
	@%p83 bra 	$L__BB1_2;
$L__BB1_57:
	ret;

}
	// .globl	_ZN6gbkfit6models7model0119kernels_cuda_device32array_complex_multiply_and_scaleEP6float2S4_if
.visible .entry _ZN6gbkfit6models7model0119kernels_cuda_device32array_complex_multiply_and_scaleEP6float2S4_if(
	.param .u64 .ptr .align 1 _ZN6gbkfit6models7model0119kernels_cuda_device32array_complex_multiply_and_scaleEP6float2S4_if_param_0,
	.param .u64 .ptr .align 1 _ZN6gbkfit6models7model0119kernels_cuda_device32array_complex_multiply_and_scaleEP6float2S4_if_param_1,
	.param .u32 _ZN6gbkfit6models7model0119kernels_cuda_device32array_complex_multiply_and_scaleEP6float2S4_if_param_2,
	.param .f32 _ZN6gbkfit6models7model0119kernels_cuda_device32array_complex_multiply_and_scaleEP6float2S4_if_param_3
)
{
	.reg .pred 	%p<3>;
	.reg .b32 	%r<11>;
	.reg .b32 	%f<13>;
	.reg .b64 	%rd<8>;

	ld.param.u64 	%rd3, [_ZN6gbkfit6models7model0119kernels_cuda_device32array_complex_multiply_and_scaleEP6float2S4_if_param_0];
	ld.param.u64 	%rd4, [_ZN6gbkfit6models7model0119kernels_cuda_device32array_complex_multiply_and_scaleEP6float2S4_if_param_1];
	ld.param.u32 	%r6, [_ZN6gbkfit6models7model0119kernels_cuda_device32array_complex_multiply_and_scaleEP6float2S4_if_param_2];
	ld.param.f32 	%f1, [_ZN6gbkfit6models7model0119kernels_cuda_device32array_complex_multiply_and_scaleEP6float2S4_if_param_3];
	mov.u32 	%r7, %ctaid.x;
	mov.u32 	%r1, %ntid.x;
	mov.u32 	%r8, %tid.x;
	mad.lo.s32 	%r10, %r7, %r1, %r8;
	setp.ge.u32 	%p1, %r10, %r6;
	@%p1 bra 	$L__BB2_3;
	mov.u32 	%r9, %nctaid.x;
	mul.lo.s32 	%r3, %r9, %r1;
	cvta.to.global.u64 	%rd1, %rd3;
	cvta.to.global.u64 	%rd2, %rd4;
$L__BB2_2:
	mul.wide.u32 	%rd5, %r10, 8;
	add.s64 	%rd6, %rd1, %rd5;
	ld.global.v2.f32 	{%f2, %f3}, [%rd6];
	add.s64 	%rd7, %rd2, %rd5;
	ld.global.v2.f32 	{%f4, %f5}, [%rd7];
	mul.f32 	%f6, %f2, %f4;
	mul.f32 	%f7, %f3, %f5;
	sub.f32 	%f8, %f6, %f7;
	mul.f32 	%f9, %f1, %f8;
	mul.f32 	%f10, %f2, %f5;
	fma.rn.f32 	%f11, %f3, %f4, %f10;
	mul.f32 	%f12, %f1, %f11;
	st.global.v2.f32 	[%rd6], {%f9, %f12};
	add.s32 	%r10, %r10, %r3;
	setp.lt.u32 	%p2, %r10, %r6;
	@%p2 bra 	$L__BB2_2;
$L__BB2_3:
	ret;

}
	// .globl	_ZN6gbkfit6models7model0119kernels_cuda_device34model_image_3d_downsample_and_copyEPKfiiiiiiiiiiiiPf
.visible .entry _ZN6gbkfit6models7model0119kernels_cuda_device34model_image_3d_downsample_and_copyEPKfiiiiiiiiiiiiPf(
	.param .u64 .ptr .align 1 _ZN6gbkfit6models7model0119kernels_cuda_device34model_image_3d_downsample_and_copyEPKfiiiiiiiiiiiiPf_param_0,
	.param .u32 _ZN6gbkfit6models7model0119kernels_cuda_device34model_image_3d_downsample_and_copyEPKfiiiiiiiiiiiiPf_param_1,
	.param .u32 _ZN6gbkfit6models7model0119kernels_cuda_device34model_image_3d_downsample_and_copyEPKfiiiiiiiiiiiiPf_param_2,
	.param .u32 _ZN6gbkfit6models7model0119kernels_cuda_device34model_image_3d_downsample_and_copyEPKfiiiiiiiiiiiiPf_param_3,
	.param .u32 _ZN6gbkfit6models7model0119kernels_cuda_device34model_image_3d_downsample_and_copyEPKfiiiiiiiiiiiiPf_param_4,
	.param .u32 _ZN6gbkfit6models7model0119kernels_cuda_device34model_image_3d_downsample_and_copyEPKfiiiiiiiiiiiiPf_param_5,
	.param .u32 _ZN6gbkfit6models7model0119kernels_cuda_device34model_image_3d_downsample_and_copyEPKfiiiiiiiiiiiiPf_param_6,
	.param .u32 _ZN6gbkfit6models7model0119kernels_cuda_device34model_image_3d_downsample_and_copyEPKfiiiiiiiiiiiiPf_param_7,
	.param .u32 _ZN6gbkfit6models7model0119kernels_cuda_device34model_image_3d_downsample_and_copyEPKfiiiiiiiiiiiiPf_param_8,
	.param .u32 _ZN6gbkfit6models7model0119kernels_cuda_device34model_image_3d_downsample_and_copyEPKfiiiiiiiiiiiiPf_param_9,
	.param .u32 _ZN6gbkfit6models7model0119kernels_cuda_device34model_image_3d_downsample_and_copyEPKfiiiiiiiiiiiiPf_param_10,
	.param .u32 _ZN6gbkfit6models7model0119kernels_cuda_device34model_image_3d_downsample_and_copyEPKfiiiiiiiiiiiiPf_param_11,
	.param .u32 _ZN6gbkfit6models7model0119kernels_cuda_device34model_image_3d_downsample_and_copyEPKfiiiiiiiiiiiiPf_param_12,
	.param .u64 .ptr .align 1 _ZN6gbkfit6models7model0119kernels_cuda_device34model_image_3d_downsample_and_copyEPKfiiiiiiiiiiiiPf_param_13
)
{
	.reg .pred 	%p<20>;
	.reg .b32 	%r<82>;
	.reg .b32 	%f<92>;
	.reg .b64 	%rd<22>;

	ld.param.u64 	%rd5, [_ZN6gbkfit6models7model0119kernels_cuda_device34model_image_3d_downsample_and_copyEPKfiiiiiiiiiiiiPf_param_0];
	ld.param.u32 	%r38, [_ZN6gbkfit6models7model0119kernels_cuda_device34model_image_3d_downsample_and_copyEPKfiiiiiiiiiiiiPf_param_1];
	ld.param.u32 	%r47, [_ZN6gbkfit6models7model0119kernels_cuda_device34model_image_3d_downsample_and_copyEPKfiiiiiiiiiiiiPf_param_2];
	ld.param.u32 	%r48, [_ZN6gbkfit6models7model0119kernels_cuda_device34model_image_3d_downsample_and_copyEPKfiiiiiiiiiiiiPf_param_3];
	ld.param.u32 	%r39, [_ZN6gbkfit6models7model0119kernels_cuda_device34model_image_3d_downsample_and_copyEPKfiiiiiiiiiiiiPf_param_4];
	ld.param.u32 	%r40, [_ZN6gbkfit6models7model0119kernels_cuda_device34model_image_3d_downsample_and_copyEPKfiiiiiiiiiiiiPf_param_5];
	ld.param.u32 	%r42, [_ZN6gbkfit6models7model0119kernels_cuda_device34model_image_3d_downsample_and_copyEPKfiiiiiiiiiiiiPf_param_8];
	ld.param.u32 	%r44, [_ZN6gbkfit6models7model0119kernels_cuda_device34model_image_3d_downsample_and_copyEPKfiiiiiiiiiiiiPf_param_10];
	ld.param.u32 	%r45, [_ZN6gbkfit6models7model0119kernels_cuda_device34model_image_3d_downsample_and_copyEPKfiiiiiiiiiiiiPf_param_11];
	ld.param.u32 	%r46, [_ZN6gbkfit6models7model0119kernels_cuda_device34model_image_3d_downsample_and_copyEPKfiiiiiiiiiiiiPf_param_12];
	ld.param.u64 	%rd6, [_ZN6gbkfit6models7model0119kernels_cuda_device34model_image_3d_downsample_and_copyEPKfiiiiiiiiiiiiPf_param_13];
	cvta.to.global.u64 	%rd1, %rd5;
	cvta.to.global.u64 	%rd2, %rd6;
	mov.u32 	%r49, %ctaid.x;
	mov.u32 	%r50, %ntid.x;
	mov.u32 	%r51, %tid.x;
	mad.lo.s32 	%r1, %r49, %r50, %r51;
	mov.u32 	%r52, %nctaid.x;
	mul.lo.s32 	%r2, %r52, %r50;
	mul.lo.s32 	%r3, %r47, %r38;
	mul.lo.s32 	%r4, %r3, %r48;
	mul.lo.s32 	%r53, %r45, %r44;
	mul.lo.s32 	%r54, %r53, %r46;
	cvt.rn.f32.s32 	%f21, %r54;
	rcp.rn.f32 	%f1, %f21;
	setp.ge.u32 	%p1, %r1, %r4;
	@%p1 bra 	$L__BB3_28;
	setp.lt.s32 	%p2, %r46, 1;
	@%p2 bra 	$L__BB3_26;
	setp.lt.s32 	%p4, %r45, 1;
	@%p4 bra 	$L__BB3_24;
	setp.lt.s32 	%p6, %r44, 1;
	@%p6 bra 	$L__BB3_22;
	and.b32  	%r5, %r44, 15;
	add.s32 	%r6, %r5, -1;
	and.b32  	%r7, %r44, 7;
	add.s32 	%r8, %r7, -1;
	and.b32  	%r9, %r44, 2147483632;
	and.b32  	%r10, %r44, 3;
	neg.s32 	%r11, %r9;
	add.s64 	%rd3, %rd1, 32;
$L__BB3_5:
	ld.param.u32 	%r70, [_ZN6gbkfit6models7model0119kernels_cuda_device34model_image_3d_downsample_and_copyEPKfiiiiiiiiiiiiPf_param_9];
	ld.param.u32 	%r69, [_ZN6gbkfit6models7model0119kernels_cuda_device34model_image_3d_downsample_and_copyEPKfiiiiiiiiiiiiPf_param_7];
	div.s32 	%r56, %r1, %r3;
	mul.lo.s32 	%r57, %r3, %r56;
	sub.s32 	%r58, %r1, %r57;
	div.s32 	%r59, %r58, %r38;
	mul.lo.s32 	%r60, %r59, %r38;
	sub.s32 	%r61, %r58, %r60;
	mad.lo.s32 	%r13, %r59, %r45, %r42;
	mad.lo.s32 	%r14, %r56, %r46, %r70;
	mad.lo.s32 	%r15, %r61, %r44, %r69;
	mov.f32 	%f91, 0f00000000;
	mov.b32 	%r72, 0;
$L__BB3_6:
	add.s32 	%r63, %r14, %r72;
	mad.lo.s32 	%r17, %r63, %r40, %r13;
	mov.b32 	%r73, 0;
$L__BB3_7:
	setp.lt.u32 	%p8, %r44, 16;
	add.s32 	%r65, %r17, %r73;
	mad.lo.s32 	%r19, %r65, %r39, %r15;
	mov.b32 	%r77, 0;
	mov.u32 	%r74, %r19;
	mov.u32 	%r75, %r11;
	@%p8 bra 	$L__BB3_9;
$L__BB3_8:
	.pragma "nounroll";
	mul.wide.s32 	%rd13, %r74, 4;
	add.s64 	%rd14, %rd3, %rd13;
	ld.global.f32 	%f24, [%rd14+-32];
	add.f32 	%f25, %f91, %f24;
	ld.global.f32 	%f26, [%rd14+-28];
	add.f32 	%f27, %f25, %f26;
	ld.global.f32 	%f28, [%rd14+-24];
	add.f32 	%f29, %f27, %f28;
	ld.global.f32 	%f30, [%rd14+-20];
	add.f32 	%f31, %f29, %f30;
	ld.global.f32 	%f32, [%rd14+-16];
	add.f32 	%f33, %f31, %f32;
	ld.global.f32 	%f34, [%rd14+-12];
	add.f32 	%f35, %f33, %f34;
	ld.global.f32 	%f36, [%rd14+-8];
	add.f32 	%f37, %f35, %f36;
	ld.global.f32 	%f38, [%rd14+-4];
	add.f32 	%f39, %f37, %f38;
	ld.global.f32 	%f40, [%rd14];
	add.f32 	%f41, %f39, %f40;
	ld.global.f32 	%f42, [%rd14+4];
	add.f32 	%f43, %f41, %f42;
	ld.global.f32 	%f44, [%rd14+8];
	add.f32 	%f45, %f43, %f44;
	ld.global.f32 	%f46, [%rd14+12];
	add.f32 	%f47, %f45, %f46;
	ld.global.f32 	%f48, [%rd14+16];
	add.f32 	%f49, %f47, %f48;
	ld.global.f32 	%f50, [%rd14+20];
	add.f32 	%f51, %f49, %f50;
	ld.global.f32 	%f52, [%rd14+24];
	add.f32 	%f53, %f51, %f52;
	ld.global.f32 	%f54, [%rd14+28];
	add.f32 	%f91, %f53, %f54;
	add.s32 	%r75, %r75, 16;
	add.s32 	%r74, %r74, 16;
	setp.eq.s32 	%p9, %r75, 0;
	mov.u32 	%r77, %r9;
	@%p9 bra 	$L__BB3_9;
	bra.uni 	$L__BB3_8;
$L__BB3_9:
	setp.eq.s32 	%p10, %r5, 0;
	@%p10 bra 	$L__BB3_19;
	setp.lt.u32 	%p11, %r6, 7;
	@%p11 bra 	$L__BB3_12;
	add.s32 	%r66, %r19, %r77;
	mul.wide.s32 	%rd15, %r66, 4;
	add.s64 	%rd16, %rd1, %rd15;
	ld.global.f32 	%f56, [%rd16];
	add.f32 	%f57, %f91, %f56;
	ld.global.f32 	%f58, [%rd16+4];
	add.f32 	%f59, %f57, %f58;
	ld.global.f32 	%f60, [%rd16+8];
	add.f32 	%f61, %f59, %f60;
	ld.global.f32 	%f62, [%rd16+12];
	add.f32 	%f63, %f61, %f62;
	ld.global.f32 	%f64, [%rd16+16];
	add.f32 	%f65, %f63, %f64;
	ld.global.f32 	%f66, [%rd16+20];
	add.f32 	%f67, %f65, %f66;
	ld.global.f32 	%f68, [%rd16+24];
	add.f32 	%f69, %f67, %f68;
	ld.global.f32 	%f70, [%rd16+28];
	add.f32 	%f91, %f69, %f70;
	add.s32 	%r77, %r77, 8;
$L__BB3_12:
	setp.eq.s32 	%p12, %r7, 0;
	@%p12 bra 	$L__BB3_19;
	setp.lt.u32 	%p13, %r8, 3;
	@%p13 bra 	$L__BB3_15;
	add.s32 	%r67, %r19, %r77;
	mul.wide.s32 	%rd17, %r67, 4;
	add.s64 	%rd18, %rd1, %rd17;
	ld.global.f32 	%f72, [%rd18];
	add.f32 	%f73, %f91, %f72;
	ld.global.f32 	%f74, [%rd18+4];
	add.f32 	%f75, %f73, %f74;
	ld.global.f32 	%f76, [%rd18+8];
	add.f32 	%f77, %f75, %f76;
	ld.global.f32 	%f78, [%rd18+12];
	add.f32 	%f91, %f77, %f78;
	add.s32 	%r77, %r77, 4;
$L__BB3_15:
	setp.eq.s32 	%p14, %r10, 0;
	@%p14 bra 	$L__BB3_19;
	setp.eq.s32 	%p15, %r10, 1;
	add.s32 	%r68, %r19, %r77;
	mul.wide.s32 	%rd19, %r68, 4;
	add.s64 	%rd4, %rd1, %rd19;
	ld.global.f32 	%f79, [%rd4];
	add.f32 	%f91, %f91, %f79;
	@%p15 bra 	$L__BB3_19;
	setp.eq.s32 	%p16, %r10, 2;
	ld.global.f32 	%f80, [%rd4+4];
	add.f32 	%f91, %f91, %f80;
	@%p16 bra 	$L__BB3_19;
	ld.global.f32 	%f81, [%rd4+8];
	add.f32 	%f91, %f91, %f81;
$L__BB3_19:
	add.s32 	%r73, %r73, 1;
	setp.ne.s32 	%p17, %r73, %r45;
	@%p17 bra 	$L__BB3_7;
	add.s32 	%r72, %r72, 1;
	setp.ne.s32 	%p18, %r72, %r46;
	@%p18 bra 	$L__BB3_6;
	mul.f32 	%f82, %f1, %f91;
	mul.wide.s32 	%rd20, %r1, 4;
	add.s64 	%rd21, %rd2, %rd20;
	st.global.f32 	[%rd21], %f82;
	add.s32 	%r1, %r1, %r2;
	setp.lt.u32 	%p19, %r1, %r4;
	@%p19 bra 	$L__BB3_5;
	bra.uni 	$L__BB3_28;
$L__BB3_22:
	mul.f32 	%f18, %f1, 0f00000000;
$L__BB3_23:
	mul.wide.s32 	%rd11, %r1, 4;
	add.s64 	%rd12, %rd2, %rd11;
	st.global.f32 	[%rd12], %f18;
	add.s32 	%r1, %r1, %r2;
	setp.lt.u32 	%p7, %r1, %r4;
	@%p7 bra 	$L__BB3_23;
	bra.uni 	$L__BB3_28;
$L__BB3_24:
	mul.f32 	%f19, %f1, 0f00000000;
$L__BB3_25:
	mul.wide.s32 	%rd9, %r1, 4;
	add.s64 	%rd10, %rd2, %rd9;
	st.global.f32 	[%rd10], %f19;
	add.s32 	%r1, %r1, %r2;
	setp.lt.u32 	%p5, %r1, %r4;
	@%p5 bra 	$L__BB3_25;
	bra.uni 	$L__BB3_28;
$L__BB3_26:
	mul.f32 	%f20, %f1, 0f00000000;
$L__BB3_27:
	mul.wide.s32 	%rd7, %r1, 4;
	add.s64 	%rd8, %rd2, %rd7;
	st.global.f32 	[%rd8], %f20;
	add.s32 	%r1, %r1, %r2;
	setp.lt.u32 	%p3, %r1, %r4;
	@%p3 bra 	$L__BB3_27;
$L__BB3_28:
	ret;

}
	// .globl	_ZN6gbkfit6models7model0119kernels_cuda_device34model_image_3d_extract_moment_mapsEPKfiiifffPfS5_S5_
.visible .entry _ZN6gbkfit6models7model0119kernels_cuda_device34model_image_3d_extract_moment_mapsEPKfiiifffPfS5_S5_(
	.param .u64 .ptr .align 1 _ZN6gbkfit6models7model0119kernels_cuda_device34model_image_3d_extract_moment_mapsEPKfiiifffPfS5_S5__param_0,
	.param .u32 _ZN6gbkfit6models7model0119kernels_cuda_device34model_image_3d_extract_moment_mapsEPKfiiifffPfS5_S5__param_1,
	.param .u32 _ZN6gbkfit6models7model0119kernels_cuda_device34model_image_3d_extract_moment_mapsEPKfiiifffPfS5_S5__param_2,
	.param .u32 _ZN6gbkfit6models7model0119kernels_cuda_device34model_image_3d_extract_moment_mapsEPKfiiifffPfS5_S5__param_3,
	.param .f32 _ZN6gbkfit6models7model0119kernels_cuda_device34model_image_3d_extract_moment_mapsEPKfiiifffPfS5_S5__param_4,
	.param .f32 _ZN6gbkfit6models7model0119kernels_cuda_device34model_image_3d_extract_moment_mapsEPKfiiifffPfS5_S5__param_5,
	.param .f32 _ZN6gbkfit6models7model0119kernels_cuda_device34model_image_3d_extract_moment_mapsEPKfiiifffPfS5_S5__param_6,
	.param .u64 .ptr .align 1 _ZN6gbkfit6models7model0119kernels_cuda_device34model_image_3d_extract_moment_mapsEPKfiiifffPfS5_S5__param_7,
	.param .u64 .ptr .align 1 _ZN6gbkfit6models7model0119kernels_cuda_device34model_image_3d_extract_moment_mapsEPKfiiifffPfS5_S5__param_8,
	.param .u64 .ptr .align 1 _ZN6gbkfit6models7model0119kernels_cuda_device34model_image_3d_extract_moment_mapsEPKfiiifffPfS5_S5__param_9
)
{
	.reg .pred 	%p<30>;
	.reg .b32 	%r<105>;
	.reg .b32 	%f<343>;
	.reg .b64 	%rd<102>;
	.reg .b64 	%fd<93>;

	ld.param.u64 	%rd8, [_ZN6gbkfit6models7model0119kernels_cuda_device34model_image_3d_extract_moment_mapsEPKfiiifffPfS5_S5__param_0];
	ld.param.u32 	%r39, [_ZN6gbkfit6models7model0119kernels_cuda_device34model_image_3d_extract_moment_mapsEPKfiiifffPfS5_S5__param_1];
	ld.param.u32 	%r40, [_ZN6gbkfit6models7model0119kernels_cuda_device34model_image_3d_extract_moment_mapsEPKfiiifffPfS5_S5__param_2];
	ld.param.u32 	%r38, [_ZN6gbkfit6models7model0119kernels_cuda_device34model_image_3d_extract_moment_mapsEPKfiiifffPfS5_S5__param_3];
	ld.param.f32 	%f40, [_ZN6gbkfit6models7model0119kernels_cuda_device34model_image_3d_extract_moment_mapsEPKfiiifffPfS5_S5__param_6];
	ld.param.u64 	%rd9, [_ZN6gbkfit6models7model0119kernels_cuda_device34model_image_3d_extract_moment_mapsEPKfiiifffPfS5_S5__param_7];
	ld.param.u64 	%rd10, [_ZN6gbkfit6models7model0119kernels_cuda_device34model_image_3d_extract_moment_mapsEPKfiiifffPfS5_S5__param_8];
	ld.param.u64 	%rd11, [_ZN6gbkfit6models7model0119kernels_cuda_device34model_image_3d_extract_moment_mapsEPKfiiifffPfS5_S5__param_9];
	cvta.to.global.u64 	%rd1, %rd8;
	cvta.to.global.u64 	%rd2, %rd11;
	cvta.to.global.u64 	%rd3, %rd10;
	cvta.to.global.u64 	%rd4, %rd9;
	mov.u32 	%r41, %ctaid.x;
	mov.u32 	%r42, %ntid.x;
	mov.u32 	%r43, %tid.x;
	mad.lo.s32 	%r90, %r41, %r42, %r43;
	mov.u32 	%r44, %nctaid.x;
	mul.lo.s32 	%r2, %r44, %r42;
	mul.lo.s32 	%r3, %r40, %r39;
	setp.ge.u32 	%p1, %r90, %r3;
	@%p1 bra 	$L__BB4_40;
	cvt.rn.f64.s32 	%fd2, %r38;
	mul.f64 	%fd1, %fd2, 0d3FE0000000000000;
	setp.gt.s32 	%p2, %r38, 0;
	@%p2 bra 	$L__BB4_2;
	bra.uni 	$L__BB4_39;
$L__BB4_2:
	and.b32  	%r4, %r38, 15;
	and.b32  	%r5, %r38, 7;
	and.b32  	%r6, %r38, 3;
	and.b32  	%r7, %r38, 2147483640;
	and.b32  	%r8, %r38, 1;
	mul.wide.s32 	%rd96, %r3, 4;
$L__BB4_3:
	setp.lt.u32 	%p4, %r38, 16;
	mov.f32 	%f342, 0f00000000;
	mov.b32 	%r102, 0;
	@%p4 bra 	$L__BB4_6;
	and.b32  	%r47, %r38, 2147483632;
	neg.s32 	%r92, %r47;
	mov.f32 	%f342, 0f00000000;
	mov.u32 	%r91, %r90;
$L__BB4_5:
	.pragma "nounroll";
	and.b32  	%r102, %r38, 2147483632;
	mul.wide.s32 	%rd16, %r91, 4;
	add.s64 	%rd17, %rd1, %rd16;
	ld.global.f32 	%f44, [%rd17];
	max.f32 	%f45, %f44, 0f00000000;
	add.f32 	%f46, %f342, %f45;
	mul.wide.s32 	%rd18, %r3, 4;
	add.s64 	%rd19, %rd17, %rd18;
	ld.global.f32 	%f47, [%rd19];
	max.f32 	%f48, %f47, 0f00000000;
	add.f32 	%f49, %f46, %f48;
	add.s64 	%rd20, %rd19, %rd18;
	ld.global.f32 	%f50, [%rd20];
	max.f32 	%f51, %f50, 0f00000000;
	add.f32 	%f52, %f49, %f51;
	add.s64 	%rd21, %rd20, %rd18;
	ld.global.f32 	%f53, [%rd21];
	max.f32 	%f54, %f53, 0f00000000;
	add.f32 	%f55, %f52, %f54;
	add.s64 	%rd22, %rd21, %rd18;
	ld.global.f32 	%f56, [%rd22];
	max.f32 	%f57, %f56, 0f00000000;
	add.f32 	%f58, %f55, %f57;
	add.s64 	%rd23, %rd22, %rd18;
	ld.global.f32 	%f59, [%rd23];
	max.f32 	%f60, %f59, 0f00000000;
	add.f32 	%f61, %f58, %f60;
	add.s64 	%rd24, %rd23, %rd18;
	ld.global.f32 	%f62, [%rd24];
	max.f32 	%f63, %f62, 0f00000000;
	add.f32 	%f64, %f61, %f63;
	add.s64 	%rd25, %rd24, %rd18;
	ld.global.f32 	%f65, [%rd25];
	max.f32 	%f66, %f65, 0f00000000;
	add.f32 	%f67, %f64, %f66;
	add.s64 	%rd26, %rd25, %rd18;
	ld.global.f32 	%f68, [%rd26];
	max.f32 	%f69, %f68, 0f00000000;
	add.f32 	%f70, %f67, %f69;
	add.s64 	%rd27, %rd26, %rd18;
	ld.global.f32 	%f71, [%rd27];
	max.f32 	%f72, %f71, 0f00000000;
	add.f32 	%f73, %f70, %f72;
	add.s64 	%rd28, %rd27, %rd18;
	ld.global.f32 	%f74, [%rd28];
	max.f32 	%f75, %f74, 0f00000000;
	add.f32 	%f76, %f73, %f75;
	add.s64 	%rd29, %rd28, %rd18;
	ld.global.f32 	%f77, [%rd29];
	max.f32 	%f78, %f77, 0f00000000;
	add.f32 	%f79, %f76, %f78;
	add.s64 	%rd30, %rd29, %rd18;
	ld.global.f32 	%f80, [%rd30];
	max.f32 	%f81, %f80, 0f00000000;
	add.f32 	%f82, %f79, %f81;
	add.s64 	%rd31, %rd30, %rd18;
	ld.global.f32 	%f83, [%rd31];
	max.f32 	%f84, %f83, 0f00000000;
	add.f32 	%f85, %f82, %f84;
	add.s64 	%rd32, %rd31, %rd18;
	ld.global.f32 	%f86, [%rd32];
	max.f32 	%f87, %f86, 0f00000000;
	add.f32 	%f88, %f85, %f87;
	add.s64 	%rd33, %rd32, %rd18;
	ld.global.f32 	%f89, [%rd33];
	max.f32 	%f90, %f89, 0f00000000;
	add.f32 	%f342, %f88, %f90;
	add.s32 	%r92, %r92, 16;
	shl.b32 	%r48, %r3, 4;
	add.s32 	%r91, %r91, %r48;
	setp.eq.s32 	%p5, %r92, 0;
	@%p5 bra 	$L__BB4_6;
	bra.uni 	$L__BB4_5;
$L__BB4_6:
	setp.eq.s32 	%p6, %r4, 0;
	@%p6 bra 	$L__BB4_16;
	add.s32 	%r49, %r4, -1;
	setp.lt.u32 	%p7, %r49, 7;
	@%p7 bra 	$L__BB4_9;
	mad.lo.s32 	%r50, %r3, %r102, %r90;
	mul.wide.s32 	%rd34, %r50, 4;
	add.s64 	%rd35, %rd1, %rd34;
	ld.global.f32 	%f92, [%rd35];
	max.f32 	%f93, %f92, 0f00000000;
	add.f32 	%f94, %f342, %f93;
	mul.wide.s32 	%rd36, %r3, 4;
	add.s64 	%rd37, %rd35, %rd36;
	ld.global.f32 	%f95, [%rd37];
	max.f32 	%f96, %f95, 0f00000000;
	add.f32 	%f97, %f94, %f96;
	add.s64 	%rd38, %rd37, %rd36;
	ld.global.f32 	%f98, [%rd38];
	max.f32 	%f99, %f98, 0f00000000;
	add.f32 	%f100, %f97, %f99;
	add.s64 	%rd39, %rd38, %rd36;
	ld.global.f32 	%f101, [%rd39];
	max.f32 	%f102, %f101, 0f00000000;
	add.f32 	%f103, %f100, %f102;
	add.s64 	%rd40, %rd39, %rd36;
	ld.global.f32 	%f104, [%rd40];
	max.f32 	%f105, %f104, 0f00000000;
	add.f32 	%f106, %f103, %f105;
	add.s64 	%rd41, %rd40, %rd36;
	ld.global.f32 	%f107, [%rd41];
	max.f32 	%f108, %f107, 0f00000000;
	add.f32 	%f109, %f106, %f108;
	add.s64 	%rd42, %rd41, %rd36;
	ld.global.f32 	%f110, [%rd42];
	max.f32 	%f111, %f110, 0f00000000;
	add.f32 	%f112, %f109, %f111;
	add.s64 	%rd43, %rd42, %rd36;
	ld.global.f32 	%f113, [%rd43];
	max.f32 	%f114, %f113, 0f00000000;
	add.f32 	%f342, %f112, %f114;
	add.s32 	%r102, %r102, 8;
$L__BB4_9:
	setp.eq.s32 	%p8, %r5, 0;
	@%p8 bra 	$L__BB4_16;
	add.s32 	%r51, %r5, -1;
	setp.lt.u32 	%p9, %r51, 3;
	@%p9 bra 	$L__BB4_12;
	mad.lo.s32 	%r52, %r3, %r102, %r90;
	mul.wide.s32 	%rd44, %r52, 4;
	add.s64 	%rd45, %rd1, %rd44;
	ld.global.f32 	%f116, [%rd45];
	max.f32 	%f117, %f116, 0f00000000;
	add.f32 	%f118, %f342, %f117;
	mul.wide.s32 	%rd46, %r3, 4;
	add.s64 	%rd47, %rd45, %rd46;
	ld.global.f32 	%f119, [%rd47];
	max.f32 	%f120, %f119, 0f00000000;
	add.f32 	%f121, %f118, %f120;
	add.s64 	%rd48, %rd47, %rd46;
	ld.global.f32 	%f122, [%rd48];
	max.f32 	%f123, %f122, 0f00000000;
	add.f32 	%f124, %f121, %f123;
	add.s64 	%rd49, %rd48, %rd46;
	ld.global.f32 	%f125, [%rd49];
	max.f32 	%f126, %f125, 0f00000000;
	add.f32 	%f342, %f124, %f126;
	add.s32 	%r102, %r102, 4;
$L__BB4_12:
	setp.eq.s32 	%p10, %r6, 0;
	@%p10 bra 	$L__BB4_16;
	setp.eq.s32 	%p11, %r6, 1;
	mad.lo.s32 	%r53, %r3, %r102, %r90;
	mul.wide.s32 	%rd50, %r53, 4;
	add.s64 	%rd5, %rd1, %rd50;
	ld.global.f32 	%f127, [%rd5];
	max.f32 	%f128, %f127, 0f00000000;
	add.f32 	%f342, %f342, %f128;
	@%p11 bra 	$L__BB4_16;
	setp.eq.s32 	%p12, %r6, 2;
	mul.wide.s32 	%rd6, %r3, 4;
	add.s64 	%rd7, %rd5, %rd6;
	ld.global.f32 	%f129, [%rd7];
	max.f32 	%f130, %f129, 0f00000000;
	add.f32 	%f342, %f342, %f130;
	@%p12 bra 	$L__BB4_16;
	add.s64 	%rd51, %rd7, %rd6;
	ld.global.f32 	%f131, [%rd51];
	max.f32 	%f132, %f131, 0f00000000;
	add.f32 	%f342, %f342, %f132;
$L__BB4_16:
	setp.lt.u32 	%p13, %r38, 8;
	mul.wide.s32 	%rd52, %r90, 4;
	add.s64 	%rd53, %rd4, %rd52;
	st.global.f32 	[%rd53], %f342;
	mov.f32 	%f335, 0f00000000;
	mov.b32 	%r99, 0;
	@%p13 bra 	$L__BB4_19;
	mov.f32 	%f335, 0f00000000;
	mov.b32 	%r93, 0;
$L__BB4_18:
	.pragma "nounroll";
	mad.lo.s32 	%r56, %r3, %r93, %r90;
	cvt.rn.f64.u32 	%fd3, %r93;
	sub.f64 	%fd4, %fd3, %fd1;
	add.f64 	%fd5, %fd4, 0d3FE0000000000000;
	cvt.rn.f32.f64 	%f136, %fd5;
	mul.f32 	%f137, %f40, %f136;
	mul.wide.s32 	%rd54, %r56, 4;
	add.s64 	%rd55, %rd1, %rd54;
	ld.global.f32 	%f138, [%rd55];
	max.f32 	%f139, %f138, 0f00000000;
	fma.rn.f32 	%f140, %f137, %f139, %f335;
	add.s32 	%r57, %r93, 1;
	cvt.rn.f64.u32 	%fd6, %r57;
	sub.f64 	%fd7, %fd6, %fd1;
	add.f64 	%fd8, %fd7, 0d3FE0000000000000;
	cvt.rn.f32.f64 	%f141, %fd8;
	mul.f32 	%f142, %f40, %f141;
	mul.wide.s32 	%rd56, %r3, 4;
	add.s64 	%rd57, %rd55, %rd56;
	ld.global.f32 	%f143, [%rd57];
	max.f32 	%f144, %f143, 0f00000000;
	fma.rn.f32 	%f145, %f142, %f144, %f140;
	add.s32 	%r58, %r93, 2;
	cvt.rn.f64.u32 	%fd9, %r58;
	sub.f64 	%fd10, %fd9, %fd1;
	add.f64 	%fd11, %fd10, 0d3FE0000000000000;
	cvt.rn.f32.f64 	%f146, %fd11;
	mul.f32 	%f147, %f40, %f146;
	add.s64 	%rd58, %rd57, %rd56;
	ld.global.f32 	%f148, [%rd58];
	max.f32 	%f149, %f148, 0f00000000;
	fma.rn.f32 	%f150, %f147, %f149, %f145;
	add.s32 	%r59, %r93, 3;
	cvt.rn.f64.u32 	%fd12, %r59;
	sub.f64 	%fd13, %fd12, %fd1;
	add.f64 	%fd14, %fd13, 0d3FE0000000000000;
	cvt.rn.f32.f64 	%f151, %fd14;
	mul.f32 	%f152, %f40, %f151;
	add.s64 	%rd59, %rd58, %rd56;
	ld.global.f32 	%f153, [%rd59];
	max.f32 	%f154, %f153, 0f00000000;
	fma.rn.f32 	%f155, %f152, %f154, %f150;
	add.s32 	%r60, %r93, 4;
	cvt.rn.f64.u32 	%fd15, %r60;
	sub.f64 	%fd16, %fd15, %fd1;
	add.f64 	%fd17, %fd16, 0d3FE0000000000000;
	cvt.rn.f32.f64 	%f156, %fd17;
	mul.f32 	%f157, %f40, %f156;
	add.s64 	%rd60, %rd59, %rd56;
	ld.global.f32 	%f158, [%rd60];
	max.f32 	%f159, %f158, 0f00000000;
	fma.rn.f32 	%f160, %f157, %f159, %f155;
	add.s32 	%r61, %r93, 5;
	cvt.rn.f64.u32 	%fd18, %r61;
	sub.f64 	%fd19, %fd18, %fd1;
	add.f64 	%fd20, %fd19, 0d3FE0000000000000;
	cvt.rn.f32.f64 	%f161, %fd20;
	mul.f32 	%f162, %f40, %f161;
	add.s64 	%rd61, %rd60, %rd56;
	ld.global.f32 	%f163, [%rd61];
	max.f32 	%f164, %f163, 0f00000000;
	fma.rn.f32 	%f165, %f162, %f164, %f160;
	add.s32 	%r62, %r93, 6;
	cvt.rn.f64.u32 	%fd21, %r62;
	sub.f64 	%fd22, %fd21, %fd1;
	add.f64 	%fd23, %fd22, 0d3FE0000000000000;
	cvt.rn.f32.f64 	%f166, %fd23;
	mul.f32 	%f167, %f40, %f166;
	add.s64 	%rd62, %rd61, %rd56;
	ld.global.f32 	%f168, [%rd62];
	max.f32 	%f169, %f168, 0f00000000;
	fma.rn.f32 	%f170, %f167, %f169, %f165;
	add.s32 	%r63, %r93, 7;
	cvt.rn.f64.u32 	%fd24, %r63;
	sub.f64 	%fd25, %fd24, %fd1;
	add.f64 	%fd26, %fd25, 0d3FE0000000000000;
	cvt.rn.f32.f64 	%f171, %fd26;
	mul.f32 	%f172, %f40, %f171;
	add.s64 	%rd63, %rd62, %rd56;
	ld.global.f32 	%f173, [%rd63];
	max.f32 	%f174, %f173, 0f00000000;
	fma.rn.f32 	%f335, %f172, %f174, %f170;
	add.s32 	%r93, %r93, 8;
	setp.eq.s32 	%p14, %r93, %r7;
	mov.u32 	%r99, %r7;
	@%p14 bra 	$L__BB4_19;
	bra.uni 	$L__BB4_18;
$L__BB4_19:
	setp.eq.s32 	%p15, %r5, 0;
	@%p15 bra 	$L__BB4_27;
	add.s32 	%r64, %r5, -1;
	setp.lt.u32 	%p16, %r64, 3;
	@%p16 bra 	$L__BB4_22;
	mad.lo.s32 	%r65, %r3, %r99, %r90;
	cvt.rn.f64.u32 	%fd27, %r99;
	sub.f64 	%fd28, %fd27, %fd1;
	add.f64 	%fd29, %fd28, 0d3FE0000000000000;
	cvt.rn.f32.f64 	%f176, %fd29;
	mul.f32 	%f177, %f40, %f176;
	mul.wide.s32 	%rd64, %r65, 4;
	add.s64 	%rd65, %rd1, %rd64;
	ld.global.f32 	%f178, [%rd65];
	max.f32 	%f179, %f178, 0f00000000;
	fma.rn.f32 	%f180, %f177, %f179, %f335;
	add.s32 	%r66, %r99, 1;
	cvt.rn.f64.u32 	%fd30, %r66;
	sub.f64 	%fd31, %fd30, %fd1;
	add.f64 	%fd32, %fd31, 0d3FE0000000000000;
	cvt.rn.f32.f64 	%f181, %fd32;
	mul.f32 	%f182, %f40, %f181;
	mul.wide.s32 	%rd66, %r3, 4;
	add.s64 	%rd67, %rd65, %rd66;
	ld.global.f32 	%f183, [%rd67];
	max.f32 	%f184, %f183, 0f00000000;
	fma.rn.f32 	%f185, %f182, %f184, %f180;
	add.s32 	%r67, %r99, 2;
	cvt.rn.f64.u32 	%fd33, %r67;
	sub.f64 	%fd34, %fd33, %fd1;
	add.f64 	%fd35, %fd34, 0d3FE0000000000000;
	cvt.rn.f32.f64 	%f186, %fd35;
	mul.f32 	%f187, %f40, %f186;
	add.s64 	%rd68, %rd67, %rd66;
	ld.global.f32 	%f188, [%rd68];
	max.f32 	%f189, %f188, 0f00000000;
	fma.rn.f32 	%f190, %f187, %f189, %f185;
	add.s32 	%r68, %r99, 3;
	cvt.rn.f64.u32 	%fd36, %r68;
	sub.f64 	%fd37, %fd36, %fd1;
	add.f64 	%fd38, %fd37, 0d3FE0000000000000;
	cvt.rn.f32.f64 	%f191, %fd38;
	mul.f32 	%f192, %f40, %f191;
	add.s64 	%rd69, %rd68, %rd66;
	ld.global.f32 	%f193, [%rd69];
	max.f32 	%f194, %f193, 0f00000000;
	fma.rn.f32 	%f335, %f192, %f194, %f190;
	add.s32 	%r99, %r99, 4;
$L__BB4_22:
	setp.eq.s32 	%p17, %r6, 0;
	@%p17 bra 	$L__BB4_27;
	setp.eq.s32 	%p18, %r6, 1;
	@%p18 bra 	$L__BB4_25;
	mad.lo.s32 	%r69, %r3, %r99, %r90;
	cvt.rn.f64.u32 	%fd39, %r99;
	sub.f64 	%fd40, %fd39, %fd1;
	add.f64 	%fd41, %fd40, 0d3FE0000000000000;
	cvt.rn.f32.f64 	%f196, %fd41;
	mul.f32 	%f197, %f40, %f196;
	mul.wide.s32 	%rd70, %r69, 4;
	add.s64 	%rd71, %rd1, %rd70;
	ld.global.f32 	%f198, [%rd71];
	max.f32 	%f199, %f198, 0f00000000;
	fma.rn.f32 	%f200, %f197, %f199, %f335;
	add.s32 	%r70, %r99, 1;
	cvt.rn.f64.u32 	%fd42, %r70;
	sub.f64 	%fd43, %fd42, %fd1;
	add.f64 	%fd44, %fd43, 0d3FE0000000000000;
	cvt.rn.f32.f64 	%f201, %fd44;
	mul.f32 	%f202, %f40, %f201;
	mul.wide.s32 	%rd72, %r3, 4;
	add.s64 	%rd73, %rd71, %rd72;
	ld.global.f32 	%f203, [%rd73];
	max.f32 	%f204, %f203, 0f00000000;
	fma.rn.f32 	%f335, %f202, %f204, %f200;
	add.s32 	%r99, %r99, 2;
$L__BB4_25:
	setp.eq.s32 	%p19, %r8, 0;
	@%p19 bra 	$L__BB4_27;
	mad.lo.s32 	%r71, %r3, %r99, %r90;
	cvt.rn.f64.u32 	%fd45, %r99;
	sub.f64 	%fd46, %fd45, %fd1;
	add.f64 	%fd47, %fd46, 0d3FE0000000000000;
	cvt.rn.f32.f64 	%f205, %fd47;
	mul.f32 	%f206, %f40, %f205;
	mul.wide.s32 	%rd74, %r71, 4;
	add.s64 	%rd75, %rd1, %rd74;
	ld.global.f32 	%f207, [%rd75];
	max.f32 	%f208, %f207, 0f00000000;
	fma.rn.f32 	%f335, %f206, %f208, %f335;
$L__BB4_27:
	setp.lt.u32 	%p20, %r38, 8;
	setp.gt.f32 	%p21, %f342, 0f00000000;
	div.rn.f32 	%f211, %f335, %f342;
	selp.f32 	%f27, %f211, 0f00000000, %p21;
	mul.wide.s32 	%rd76, %r90, 4;
	add.s64 	%rd77, %rd3, %rd76;
	st.global.f32 	[%rd77], %f27;
	mov.f32 	%f328, 0f00000000;
	mov.b32 	%r96, 0;
	@%p20 bra 	$L__BB4_30;
	mov.f32 	%f328, 0f00000000;
	mov.b32 	%r94, 0;
$L__BB4_29:
	.pragma "nounroll";
	mad.lo.s32 	%r74, %r3, %r94, %r90;
	cvt.rn.f64.u32 	%fd48, %r94;
	sub.f64 	%fd49, %fd48, %fd1;
	add.f64 	%fd50, %fd49, 0d3FE0000000000000;
	cvt.rn.f32.f64 	%f213, %fd50;
	mul.f32 	%f214, %f40, %f213;
	mul.wide.s32 	%rd78, %r74, 4;
	add.s64 	%rd79, %rd1, %rd78;
	ld.global.f32 	%f215, [%rd79];
	max.f32 	%f216, %f215, 0f00000000;
	sub.f32 	%f217, %f214, %f27;
	mul.f32 	%f218, %f217, %f216;
	fma.rn.f32 	%f219, %f217, %f218, %f328;
	add.s32 	%r75, %r94, 1;
	cvt.rn.f64.u32 	%fd51, %r75;
	sub.f64 	%fd52, %fd51, %fd1;
	add.f64 	%fd53, %fd52, 0d3FE0000000000000;
	cvt.rn.f32.f64 	%f220, %fd53;
	mul.f32 	%f221, %f40, %f220;
	add.s64 	%rd81, %rd79, %rd96;
	ld.global.f32 	%f222, [%rd81];
	max.f32 	%f223, %f222, 0f00000000;
	sub.f32 	%f224, %f221, %f27;
	mul.f32 	%f225, %f224, %f223;
	fma.rn.f32 	%f226, %f224, %f225, %f219;
	add.s32 	%r76, %r94, 2;
	cvt.rn.f64.u32 	%fd54, %r76;
	sub.f64 	%fd55, %fd54, %fd1;
	add.f64 	%fd56, %fd55, 0d3FE0000000000000;
	cvt.rn.f32.f64 	%f227, %fd56;
	mul.f32 	%f228, %f40, %f227;
	add.s64 	%rd82, %rd81, %rd96;
	ld.global.f32 	%f229, [%rd82];
	max.f32 	%f230, %f229, 0f00000000;
	sub.f32 	%f231, %f228, %f27;
	mul.f32 	%f232, %f231, %f230;
	fma.rn.f32 	%f233, %f231, %f232, %f226;
	add.s32 	%r77, %r94, 3;
	cvt.rn.f64.u32 	%fd57, %r77;
	sub.f64 	%fd58, %fd57, %fd1;
	add.f64 	%fd59, %fd58, 0d3FE0000000000000;
	cvt.rn.f32.f64 	%f234, %fd59;
	mul.f32 	%f235, %f40, %f234;
	add.s64 	%rd83, %rd82, %rd96;
	ld.global.f32 	%f236, [%rd83];
	max.f32 	%f237, %f236, 0f00000000;
	sub.f32 	%f238, %f235, %f27;
	mul.f32 	%f239, %f238, %f237;
	fma.rn.f32 	%f240, %f238, %f239, %f233;
	add.s32 	%r78, %r94, 4;
	cvt.rn.f64.u32 	%fd60, %r78;
	sub.f64 	%fd61, %fd60, %fd1;
	add.f64 	%fd62, %fd61, 0d3FE0000000000000;
	cvt.rn.f32.f64 	%f241, %fd62;
	mul.f32 	%f242, %f40, %f241;
	add.s64 	%rd84, %rd83, %rd96;
	ld.global.f32 	%f243, [%rd84];
	max.f32 	%f244, %f243, 0f00000000;
	sub.f32 	%f245, %f242, %f27;
	mul.f32 	%f246, %f245, %f244;
	fma.rn.f32 	%f247, %f245, %f246, %f240;
	add.s32 	%r79, %r94, 5;
	cvt.rn.f64.u32 	%fd63, %r79;
	sub.f64 	%fd64, %fd63, %fd1;
	add.f64 	%fd65, %fd64, 0d3FE0000000000000;
	cvt.rn.f32.f64 	%f248, %fd65;
	mul.f32 	%f249, %f40, %f248;
	add.s64 	%rd85, %rd84, %rd96;
	ld.global.f32 	%f250, [%rd85];
	max.f32 	%f251, %f250, 0f00000000;
	sub.f32 	%f252, %f249, %f27;
	mul.f32 	%f253, %f252, %f251;
	fma.rn.f32 	%f254, %f252, %f253, %f247;
	add.s32 	%r80, %r94, 6;
	cvt.rn.f64.u32 	%fd66, %r80;
	sub.f64 	%fd67, %fd66, %fd1;
	add.f64 	%fd68, %fd67, 0d3FE0000000000000;
	cvt.rn.f32.f64 	%f255, %fd68;
	mul.f32 	%f256, %f40, %f255;
	add.s64 	%rd86, %rd85, %rd96;
	ld.global.f32 	%f257, [%rd86];
	max.f32 	%f258, %f257, 0f00000000;
	sub.f32 	%f259, %f256, %f27;
	mul.f32 	%f260, %f259, %f258;
	fma.rn.f32 	%f261, %f259, %f260, %f254;
	add.s32 	%r81, %r94, 7;
	cvt.rn.f64.u32 	%fd69, %r81;
	sub.f64 	%fd70, %fd69, %fd1;
	add.f64 	%fd71, %fd70, 0d3FE0000000000000;
	cvt.rn.f32.f64 	%f262, %fd71;
	mul.f32 	%f263, %f40, %f262;
	add.s64 	%rd87, %rd86, %rd96;
	ld.global.f32 	%f264, [%rd87];
	max.f32 	%f265, %f264, 0f00000000;
	sub.f32 	%f266, %f263, %f27;
	mul.f32 	%f267, %f266, %f265;
	fma.rn.f32 	%f328, %f266, %f267, %f261;
	add.s32 	%r94, %r94, 8;
	setp.ne.s32 	%p22, %r94, %r7;
	mov.u32 	%r96, %r7;
	@%p22 bra 	$L__BB4_29;
$L__BB4_30:
	setp.eq.s32 	%p23, %r5, 0;
	@%p23 bra 	$L__BB4_38;
	add.s32 	%r82, %r5, -1;
	setp.lt.u32 	%p24, %r82, 3;
	@%p24 bra 	$L__BB4_33;
	mad.lo.s32 	%r83, %r3, %r96, %r90;
	cvt.rn.f64.u32 	%fd72, %r96;
	sub.f64 	%fd73, %fd72, %fd1;
	add.f64 	%fd74, %fd73, 0d3FE0000000000000;
	cvt.rn.f32.f64 	%f269, %fd74;
	mul.f32 	%f270, %f40, %f269;
	mul.wide.s32 	%rd88, %r83, 4;
	add.s64 	%rd89, %rd1, %rd88;
	ld.global.f32 	%f271, [%rd89];
	max.f32 	%f272, %f271, 0f00000000;
	sub.f32 	%f273, %f270, %f27;
	mul.f32 	%f274, %f273, %f272;
	fma.rn.f32 	%f275, %f273, %f274, %f328;
	add.s32 	%r84, %r96, 1;
	cvt.rn.f64.u32 	%fd75, %r84;
	sub.f64 	%fd76, %fd75, %fd1;
	add.f64 	%fd77, %fd76, 0d3FE0000000000000;
	cvt.rn.f32.f64 	%f276, %fd77;
	mul.f32 	%f277, %f40, %f276;
	add.s64 	%rd91, %rd89, %rd96;
	ld.global.f32 	%f278, [%rd91];
	max.f32 	%f279, %f278, 0f00000000;
	sub.f32 	%f280, %f277, %f27;
	mul.f32 	%f281, %f280, %f279;
	fma.rn.f32 	%f282, %f280, %f281, %f275;
	add.s32 	%r85, %r96, 2;
	cvt.rn.f64.u32 	%fd78, %r85;
	sub.f64 	%fd79, %fd78, %fd1;
	add.f64 	%fd80, %fd79, 0d3FE0000000000000;
	cvt.rn.f32.f64 	%f283, %fd80;
	mul.f32 	%f284, %f40, %f283;
	add.s64 	%rd92, %rd91, %rd96;
	ld.global.f32 	%f285, [%rd92];
	max.f32 	%f286, %f285, 0f00000000;
	sub.f32 	%f287, %f284, %f27;
	mul.f32 	%f288, %f287, %f286;
	fma.rn.f32 	%f289, %f287, %f288, %f282;
	add.s32 	%r86, %r96, 3;
	cvt.rn.f64.u32 	%fd81, %r86;
	sub.f64 	%fd82, %fd81, %fd1;
	add.f64 	%fd83, %fd82, 0d3FE0000000000000;
	cvt.rn.f32.f64 	%f290, %fd83;
	mul.f32 	%f291, %f40, %f290;
	add.s64 	%rd93, %rd92, %rd96;
	ld.global.f32 	%f292, [%rd93];
	max.f32 	%f293, %f292, 0f00000000;
	sub.f32 	%f294, %f291, %f27;
	mul.f32 	%f295, %f294, %f293;
	fma.rn.f32 	%f328, %f294, %f295, %f289;
	add.s32 	%r96, %r96, 4;
$L__BB4_33:
	setp.eq.s32 	%p25, %r6, 0;
	@%p25 bra 	$L__BB4_38;
	setp.eq.s32 	%p26, %r6, 1;
	@%p26 bra 	$L__BB4_36;
	mad.lo.s32 	%r87, %r3, %r96, %r90;
	cvt.rn.f64.u32 	%fd84, %r96;
	sub.f64 	%fd85, %fd84, %fd1;
	add.f64 	%fd86, %fd85, 0d3FE0000000000000;
	cvt.rn.f32.f64 	%f297, %fd86;
	mul.f32 	%f298, %f40, %f297;
	mul.wide.s32 	%rd94, %r87, 4;
	add.s64 	%rd95, %rd1, %rd94;
	ld.global.f32 	%f299, [%rd95];
	max.f32 	%f300, %f299, 0f00000000;
	sub.f32 	%f301, %f298, %f27;
	mul.f32 	%f302, %f301, %f300;
	fma.rn.f32 	%f303, %f301, %f302, %f328;
	add.s32 	%r88, %r96, 1;
	cvt.rn.f64.u32 	%fd87, %r88;
	sub.f64 	%fd88, %fd87, %fd1;
	add.f64 	%fd89, %fd88, 0d3FE0000000000000;
	cvt.rn.f32.f64 	%f304, %fd89;
	mul.f32 	%f305, %f40, %f304;
	add.s64 	%rd97, %rd95, %rd96;
	ld.global.f32 	%f306, [%rd97];
	max.f32 	%f307, %f306, 0f00000000;
	sub.f32 	%f308, %f305, %f27;
	mul.f32 	%f309, %f308, %f307;
	fma.rn.f32 	%f328, %f308, %f309, %f303;
	add.s32 	%r96, %r96, 2;
$L__BB4_36:
	setp.eq.s32 	%p27, %r8, 0;
	@%p27 bra 	$L__BB4_38;
	mad.lo.s32 	%r89, %r3, %r96, %r90;
	cvt.rn.f64.u32 	%fd90, %r96;
	sub.f64 	%fd91, %fd90, %fd1;
	add.f64 	%fd92, %fd91, 0d3FE0000000000000;
	cvt.rn.f32.f64 	%f310, %fd92;
	mul.f32 	%f311, %f40, %f310;
	mul.wide.s32 	%rd98, %r89, 4;
	add.s64 	%rd99, %rd1, %rd98;
	ld.global.f32 	%f312, [%rd99];
	max.f32 	%f313, %f312, 0f00000000;
	sub.f32 	%f314, %f311, %f27;
	mul.f32 	%f315, %f314, %f313;
	fma.rn.f32 	%f328, %f314, %f315, %f328;
$L__BB4_38:
	div.rn.f32 	%f316, %f328, %f342;
	selp.f32 	%f317, %f316, 0f00000000, %p21;
	sqrt.rn.f32 	%f318, %f317;
	mul.wide.s32 	%rd100, %r90, 4;
	add.s64 	%rd101, %rd2, %rd100;
	st.global.f32 	[%rd101], %f318;
	add.s32 	%r90, %r90, %r2;
	setp.lt.u32 	%p29, %r90, %r3;
	@%p29 bra 	$L__BB4_3;
	bra.uni 	$L__BB4_40;
$L__BB4_39:
	mul.wide.s32 	%rd12, %r90, 4;
	add.s64 	%rd13, %rd4, %rd12;
	mov.b32 	%r45, 0;
	st.global.u32 	[%rd13], %r45;
	add.s64 	%rd14, %rd3, %rd12;
	st.global.u32 	[%rd14], %r45;
	add.s64 	%rd15, %rd2, %rd12;
	st.global.u32 	[%rd15], %r45;
	add.s32 	%r90, %r90, %r2;
	setp.lt.u32 	%p3, %r90, %r3;
	@%p3 bra 	$L__BB4_39;
$L__BB4_40:
	ret;

}


// ===== COMPILED SASS (sm_100) =====

	.target	sm_100

	.elftype	@"ET_EXEC"


//--------------------- .note.nv.tkinfo           --------------------------
	.section	.note.nv.tkinfo,"",@"SHT_NOTE"
	.sectionflags	@"SHF_NOTE_NV_TKINFO"
	.tkinfo
        /*0018*/ 	.word	0x00000002
        /*0030*/ 	.string	""
        /*0030*/ 	.string	"ptxas"
        /*0030*/ 	.string	"Cuda compilation tools, release 13.0, V13.0.88"
        /*0030*/ 	.string	"Build cuda_13.0.r13.0/compiler.36424714_0"
        /*0030*/ 	.string	"-arch sm_100 -m 64 "



//--------------------- .note.nv.cuinfo           --------------------------
	.section	.note.nv.cuinfo,"",@"SHT_NOTE"
	.sectionflags	@"SHF_NOTE_NV_CUINFO"
        /*0018*/ 	.short	0x0002
        /*001a*/ 	.short	0x0064
        /*001c*/ 	.short	0x0082
	.zero		2


//--------------------- .nv.info                  --------------------------
	.section	.nv.info,"",@"SHT_CUDA_INFO"
	.align	4


	//----- nvinfo : EIATTR_REGCOUNT
	.align		4
        /*0000*/ 	.byte	0x04, 0x2f
        /*0002*/ 	.short	(.L_7 - .L_6)
	.align		4
.L_6:
        /*0004*/ 	.word	index@(_ZN6gbkfit6models7model0119kernels_cuda_device13array_3d_fillEiiifPf)
        /*0008*/ 	.word	0x0000000c


	//----- nvinfo : EIATTR_FRAME_SIZE
	.align		4
.L_7:
        /*000c*/ 	.byte	0x04, 0x11
        /*000e*/ 	.short	(.L_9 - .L_8)
	.align		4
.L_8:
        /*0010*/ 	.word	index@(_ZN6gbkfit6models7model0119kernels_cuda_device13array_3d_fillEiiifPf)
        /*0014*/ 	.word	0x00000000


	//----- nvinfo : EIATTR_REGCOUNT
	.align		4
.L_9:
        /*0018*/ 	.byte	0x04, 0x2f
        /*001a*/ 	.short	(.L_11 - .L_10)
	.align		4
.L_10:
        /*001c*/ 	.word	index@(_ZN6gbkfit6models7model0119kernels_cuda_device23model_image_3d_evaluateEiiiiiiiifffiiiiiiPf)
        /*0020*/ 	.word	0x0000002f


	//----- nvinfo : EIATTR_FRAME_SIZE
	.align		4
.L_11:
        /*0024*/ 	.byte	0x04, 0x11
        /*0026*/ 	.short	(.L_13 - .L_12)
	.align		4
.L_12:
        /*0028*/ 	.word	index@($__internal_5_$__cuda_sm3x_div_rn_noftz_f32_slowpath)
        /*002c*/ 	.word	0x00000000


	//----- nvinfo : EIATTR_FRAME_SIZE
	.align		4
.L_13:
        /*0030*/ 	.byte	0x04, 0x11
        /*0032*/ 	.short	(.L_15 - .L_14)
	.align		4
.L_14:
        /*0034*/ 	.word	index@($__internal_4_$__cuda_sm20_sqrt_rn_f32_slowpath)
        /*0038*/ 	.word	0x00000000


	//----- nvinfo : EIATTR_FRAME_SIZE
	.align		4
.L_15:
        /*003c*/ 	.byte	0x04, 0x11
        /*003e*/ 	.short	(.L_17 - .L_16)
	.align		4
.L_16:
        /*0040*/ 	.word	index@($__internal_3_$__cuda_sm20_rcp_rn_f32_slowpath)
        /*0044*/ 	.word	0x00000000


	//----- nvinfo : EIATTR_FRAME_SIZE
	.align		4
.L_17:
        /*0048*/ 	.byte	0x04, 0x11
        /*004a*/ 	.short	(.L_19 - .L_18)
	.align		4
.L_18:
        /*004c*/ 	.word	index@(_ZN6gbkfit6models7model0119kernels_cuda_device23model_image_3d_evaluateEiiiiiiiifffiiiiiiPf)
        /*0050*/ 	.word	0x00000000


	//----- nvinfo : EIATTR_REGCOUNT
	.align		4
.L_19:
        /*0054*/ 	.byte	0x04, 0x2f
        /*0056*/ 	.short	(.L_21 - .L_20)
	.align		4
.L_20:
        /*0058*/ 	.word	index@(_ZN6gbkfit6models7model0119kernels_cuda_device32array_complex_multiply_and_scaleEP6float2S4_if)
        /*005c*/ 	.word	0x00000012


	//----- nvinfo : EIATTR_FRAME_SIZE
	.align		4
.L_21:
        /*0060*/ 	.byte	0x04, 0x11
        /*0062*/ 	.short	(.L_23 - .L_22)
	.align		4
.L_22:
        /*0064*/ 	.word	index@(_ZN6gbkfit6models7model0119kernels_cuda_device32array_complex_multiply_and_scaleEP6float2S4_if)
        /*0068*/ 	.word	0x00000000


	//----- nvinfo : EIATTR_REGCOUNT
	.align		4
.L_23:
        /*006c*/ 	.byte	0x04, 0x2f
        /*006e*/ 	.short	(.L_25 - .L_24)
	.align		4
.L_24:
        /*0070*/ 	.word	index@(_ZN6gbkfit6models7model0119kernels_cuda_device34model_image_3d_downsample_and_copyEPKfiiiiiiiiiiiiPf)
        /*0074*/ 	.word	0x0000001f


	//----- nvinfo : EIATTR_FRAME_SIZE
	.align		4
.L_25:
        /*0078*/ 	.byte	0x04, 0x11
        /*007a*/ 	.short	(.L_27 - .L_26)
	.align		4
.L_26:
        /*007c*/ 	.word	index@($__internal_2_$__cuda_sm20_rcp_rn_f32_slowpath)
        /*0080*/ 	.word	0x00000000


	//----- nvinfo : EIATTR_FRAME_SIZE
	.align		4
.L_27:
        /*0084*/ 	.byte	0x04, 0x11
        /*0086*/ 	.short	(.L_29 - .L_28)
	.align		4
.L_28:
        /*0088*/ 	.word	index@(_ZN6gbkfit6models7model0119kernels_cuda_device34model_image_3d_downsample_and_copyEPKfiiiiiiiiiiiiPf)
        /*008c*/ 	.word	0x00000000


	//----- nvinfo : EIATTR_REGCOUNT
	.align		4
.L_29:
        /*0090*/ 	.byte	0x04, 0x2f
        /*0092*/ 	.short	(.L_31 - .L_30)
	.align		4
.L_30:
        /*0094*/ 	.word	index@(_ZN6gbkfit6models7model0119kernels_cuda_device34model_image_3d_extract_moment_mapsEPKfiiifffPfS5_S5_)
        /*0098*/ 	.word	0x00000020


	//----- nvinfo : EIATTR_FRAME_SIZE
	.align		4
.L_31:
        /*009c*/ 	.byte	0x04, 0x11
        /*009e*/ 	.short	(.L_33 - .L_32)
	.align		4
.L_32:
        /*00a0*/ 	.word	index@($__internal_1_$__cuda_sm3x_div_rn_noftz_f32_slowpath)
        /*00a4*/ 	.word	0x00000000


	//----- nvinfo : EIATTR_FRAME_SIZE
	.align		4
.L_33:
        /*00a8*/ 	.byte	0x04, 0x11
        /*00aa*/ 	.short	(.L_35 - .L_34)
	.align		4
.L_34:
        /*00ac*/ 	.word	index@($__internal_0_$__cuda_sm20_sqrt_rn_f32_slowpath)
        /*00b0*/ 	.word	0x00000000


	//----- nvinfo : EIATTR_FRAME_SIZE
	.align		4
.L_35:
        /*00b4*/ 	.byte	0x04, 0x11
        /*00b6*/ 	.short	(.L_37 - .L_36)
	.align		4
.L_36:
        /*00b8*/ 	.word	index@(_ZN6gbkfit6models7model0119kernels_cuda_device34model_image_3d_extract_moment_mapsEPKfiiifffPfS5_S5_)
        /*00bc*/ 	.word	0x00000000


	//----- nvinfo : EIATTR_MIN_STACK_SIZE
	.align		4
.L_37:
        /*00c0*/ 	.byte	0x04, 0x12
        /*00c2*/ 	.short	(.L_39 - .L_38)
	.align		4
.L_38:
        /*00c4*/ 	.word	index@(_ZN6gbkfit6models7model0119kernels_cuda_device34model_image_3d_extract_moment_mapsEPKfiiifffPfS5_S5_)
        /*00c8*/ 	.word	0x00000000


	//----- nvinfo : EIATTR_MIN_STACK_SIZE
	.align		4
.L_39:
        /*00cc*/ 	.byte	0x04, 0x12
        /*00ce*/ 	.short	(.L_41 - .L_40)
	.align		4
.L_40:
        /*00d0*/ 	.word	index@(_ZN6gbkfit6models7model0119kernels_cuda_device34model_image_3d_downsample_and_copyEPKfiiiiiiiiiiiiPf)
        /*00d4*/ 	.word	0x00000000


	//----- nvinfo : EIATTR_MIN_STACK_SIZE
	.align		4
.L_41:
        /*00d8*/ 	.byte	0x04, 0x12
        /*00da*/ 	.short	(.L_43 - .L_42)
	.align		4
.L_42:
        /*00dc*/ 	.word	index@(_ZN6gbkfit6models7model0119kernels_cuda_device32array_complex_multiply_and_scaleEP6float2S4_if)
        /*00e0*/ 	.word	0x00000000


	//----- nvinfo : EIATTR_MIN_STACK_SIZE
	.align		4
.L_43:
        /*00e4*/ 	.byte	0x04, 0x12
        /*00e6*/ 	.short	(.L_45 - .L_44)
	.align		4
.L_44:
        /*00e8*/ 	.word	index@(_ZN6gbkfit6models7model0119kernels_cuda_device23model_image_3d_evaluateEiiiiiiiifffiiiiiiPf)
        /*00ec*/ 	.word	0x00000000


	//----- nvinfo : EIATTR_MIN_STACK_SIZE
	.align		4
.L_45:
        /*00f0*/ 	.byte	0x04, 0x12
        /*00f2*/ 	.short	(.L_47 - .L_46)
	.align		4
.L_46:
        /*00f4*/ 	.word	index@(_ZN6gbkfit6models7model0119kernels_cuda_device13array_3d_fillEiiifPf)
        /*00f8*/ 	.word	0x00000000
.L_47:


//--------------------- .nv.compat                --------------------------
	.section	.nv.compat,"",@"SHT_CUDA_COMPAT_INFO"
	.align	4
        /*0000*/ 	.byte	0x02, 0x09, 0x00, 0x00, 0x02, 0x02, 0x01, 0x00, 0x02, 0x05, 0x05, 0x00, 0x03, 0x07, 0x01, 0x01
        /*0010*/ 	.byte	0x02, 0x03, 0x00, 0x00, 0x02, 0x06, 0x01, 0x00, 0x04, 0x0b, 0x08, 0x00, 0x01, 0x00, 0x00, 0x00
        /*0020*/ 	.byte	0x00, 0x00, 0x00, 0x00


//--------------------- .nv.info._ZN6gbkfit6models7model0119kernels_cuda_device34model_image_3d_extract_moment_mapsEPKfiiifffPfS5_S5_ --------------------------
	.section	.nv.info._ZN6gbkfit6models7model0119kernels_cuda_device34model_image_3d_extract_moment_mapsEPKfiiifffPfS5_S5_,"",@"SHT_CUDA_INFO"
	.sectionflags	@""
	.align	4


	//----- nvinfo : EIATTR_CUDA_API_VERSION
	.align		4
        /*0000*/ 	.byte	0x04, 0x37
        /*0002*/ 	.short	(.L_49 - .L_48)
.L_48:
        /*0004*/ 	.word	0x00000082


	//----- nvinfo : EIATTR_KPARAM_INFO
	.align		4
.L_49:
        /*0008*/ 	.byte	0x04, 0x17
        /*000a*/ 	.short	(.L_51 - .L_50)
.L_50:
        /*000c*/ 	.word	0x00000000
        /*0010*/ 	.short	0x0009
        /*0012*/ 	.short	0x0030
        /*0014*/ 	.byte	0x00, 0xf5, 0x21, 0x00


	//----- nvinfo : EIATTR_KPARAM_INFO
	.align		4
.L_51:
        /*0018*/ 	.byte	0x04, 0x17
        /*001a*/ 	.short	(.L_53 - .L_52)
.L_52:
        /*001c*/ 	.word	0x00000000
        /*0020*/ 	.short	0x0008
        /*0022*/ 	.short	0x0028
        /*0024*/ 	.byte	0x00, 0xf5, 0x21, 0x00


	//----- nvinfo : EIATTR_KPARAM_INFO
	.align		4
.L_53:
        /*0028*/ 	.byte	0x04, 0x17
        /*002a*/ 	.short	(.L_55 - .L_54)
.L_54:
        /*002c*/ 	.word	0x00000000
        /*0030*/ 	.short	0x0007
        /*0032*/ 	.short	0x0020
        /*0034*/ 	.byte	0x00, 0xf5, 0x21, 0x00


	//----- nvinfo : EIATTR_KPARAM_INFO
	.align		4
.L_55:
        /*0038*/ 	.byte	0x04, 0x17
        /*003a*/ 	.short	(.L_57 - .L_56)
.L_56:
        /*003c*/ 	.word	0x00000000
        /*0040*/ 	.short	0x0006
        /*0042*/ 	.short	0x001c
        /*0044*/ 	.byte	0x00, 0xf0, 0x11, 0x00


	//----- nvinfo : EIATTR_KPARAM_INFO
	.align		4
.L_57:
        /*0048*/ 	.byte	0x04, 0x17
        /*004a*/ 	.short	(.L_59 - .L_58)
.L_58:
        /*004c*/ 	.word	0x00000000
        /*0050*/ 	.short	0x0005
        /*0052*/ 	.short	0x0018
        /*0054*/ 	.byte	0x00, 0xf0, 0x11, 0x00


	//----- nvinfo : EIATTR_KPARAM_INFO
	.align		4
.L_59:
        /*0058*/ 	.byte	0x04, 0x17
        /*005a*/ 	.short	(.L_61 - .L_60)
.L_60:
        /*005c*/ 	.word	0x00000000
        /*0060*/ 	.short	0x0004
        /*0062*/ 	.short	0x0014
        /*0064*/ 	.byte	0x00, 0xf0, 0x11, 0x00


	//----- nvinfo : EIATTR_KPARAM_INFO
	.align		4
.L_61:
        /*0068*/ 	.byte	0x04, 0x17
        /*006a*/ 	.short	(.L_63 - .L_62)
.L_62:
        /*006c*/ 	.word	0x00000000
        /*0070*/ 	.short	0x0003
        /*0072*/ 	.short	0x0010
        /*0074*/ 	.byte	0x00, 0xf0, 0x11, 0x00


	//----- nvinfo : EIATTR_KPARAM_INFO
	.align		4
.L_63:
        /*0078*/ 	.byte	0x04, 0x17
        /*007a*/ 	.short	(.L_65 - .L_64)
.L_64:
        /*007c*/ 	.word	0x00000000
        /*0080*/ 	.short	0x0002
        /*0082*/ 	.short	0x000c
        /*0084*/ 	.byte	0x00, 0xf0, 0x11, 0x00


	//----- nvinfo : EIATTR_KPARAM_INFO
	.align		4
.L_65:
        /*0088*/ 	.byte	0x04, 0x17
        /*008a*/ 	.short	(.L_67 - .L_66)
.L_66:
        /*008c*/ 	.word	0x00000000
        /*0090*/ 	.short	0x0001
        /*0092*/ 	.short	0x0008
        /*0094*/ 	.byte	0x00, 0xf0, 0x11, 0x00


	//----- nvinfo : EIATTR_KPARAM_INFO
	.align		4
.L_67:
        /*0098*/ 	.byte	0x04, 0x17
        /*009a*/ 	.short	(.L_69 - .L_68)
.L_68:
        /*009c*/ 	.word	0x00000000
        /*00a0*/ 	.short	0x0000
        /*00a2*/ 	.short	0x0000
        /*00a4*/ 	.byte	0x00, 0xf5, 0x21, 0x00


	//----- nvinfo : EIATTR_SPARSE_MMA_MASK
	.align		4
.L_69:
        /*00a8*/ 	.byte	0x03, 0x50
        /*00aa*/ 	.short	0x0000


	//----- nvinfo : EIATTR_MAXREG_COUNT
	.align		4
        /*00ac*/ 	.byte	0x03, 0x1b
        /*00ae*/ 	.short	0x00ff


	//----- nvinfo : EIATTR_MERCURY_ISA_VERSION
	.align		4
        /*00b0*/ 	.byte	0x03, 0x5f
        /*00b2*/ 	.short	0x0101


	//----- nvinfo : EIATTR_VRC_CTA_INIT_COUNT
	.align		4
        /*00b4*/ 	.byte	0x02, 0x4a
	.zero		1
	.zero		1


	//----- nvinfo : EIATTR_EXIT_INSTR_OFFSETS
	.align		4
        /*00b8*/ 	.byte	0x04, 0x1c
        /*00ba*/ 	.short	(.L_71 - .L_70)


	//   ....[0]....
.L_70:
        /*00bc*/ 	.word	0x000000a0


	//   ....[1]....
        /*00c0*/ 	.word	0x000001b0


	//   ....[2]....
        /*00c4*/ 	.word	0x000026f0


	//----- nvinfo : EIATTR_CRS_STACK_SIZE
	.align		4
.L_71:
        /*00c8*/ 	.byte	0x04, 0x1e
        /*00ca*/ 	.short	(.L_73 - .L_72)
.L_72:
        /*00cc*/ 	.word	0x00000000


	//----- nvinfo : EIATTR_CBANK_PARAM_SIZE
	.align		4
.L_73:
        /*00d0*/ 	.byte	0x03, 0x19
        /*00d2*/ 	.short	0x0038


	//----- nvinfo : EIATTR_PARAM_CBANK
	.align		4
        /*00d4*/ 	.byte	0x04, 0x0a
        /*00d6*/ 	.short	(.L_75 - .L_74)
	.align		4
.L_74:
        /*00d8*/ 	.word	index@(.nv.constant0._ZN6gbkfit6models7model0119kernels_cuda_device34model_image_3d_extract_moment_mapsEPKfiiifffPfS5_S5_)
        /*00dc*/ 	.short	0x0380
        /*00de*/ 	.short	0x0038


	//----- nvinfo : EIATTR_SW_WAR
	.align		4
.L_75:
        /*00e0*/ 	.byte	0x04, 0x36
        /*00e2*/ 	.short	(.L_77 - .L_76)
.L_76:
        /*00e4*/ 	.word	0x00000008
.L_77:


//--------------------- .nv.info._ZN6gbkfit6models7model0119kernels_cuda_device34model_image_3d_downsample_and_copyEPKfiiiiiiiiiiiiPf --------------------------
	.section	.nv.info._ZN6gbkfit6models7model0119kernels_cuda_device34model_image_3d_downsample_and_copyEPKfiiiiiiiiiiiiPf,"",@"SHT_CUDA_INFO"
	.sectionflags	@""
	.align	4


	//----- nvinfo : EIATTR_CUDA_API_VERSION
	.align		4
        /*0000*/ 	.byte	0x04, 0x37
        /*0002*/ 	.short	(.L_79 - .L_78)
.L_78:
        /*0004*/ 	.word	0x00000082


	//----- nvinfo : EIATTR_KPARAM_INFO
	.align		4
.L_79:
        /*0008*/ 	.byte	0x04, 0x17
        /*000a*/ 	.short	(.L_81 - .L_80)
.L_80:
        /*000c*/ 	.word	0x00000000
        /*0010*/ 	.short	0x000d
        /*0012*/ 	.short	0x0038
        /*0014*/ 	.byte	0x00, 0xf5, 0x21, 0x00


	//----- nvinfo : EIATTR_KPARAM_INFO
	.align		4
.L_81:
        /*0018*/ 	.byte	0x04, 0x17
        /*001a*/ 	.short	(.L_83 - .L_82)
.L_82:
        /*001c*/ 	.word	0x00000000
        /*0020*/ 	.short	0x000c
        /*0022*/ 	.short	0x0034
        /*0024*/ 	.byte	0x00, 0xf0, 0x11, 0x00


	//----- nvinfo : EIATTR_KPARAM_INFO
	.align		4
.L_83:
        /*0028*/ 	.byte	0x04, 0x17
        /*002a*/ 	.short	(.L_85 - .L_84)
.L_84:
        /*002c*/ 	.word	0x00000000
        /*0030*/ 	.short	0x000b
        /*0032*/ 	.short	0x0030
        /*0034*/ 	.byte	0x00, 0xf0, 0x11, 0x00


	//----- nvinfo : EIATTR_KPARAM_INFO
	.align		4
.L_85:
        /*0038*/ 	.byte	0x04, 0x17
        /*003a*/ 	.short	(.L_87 - .L_86)
.L_86:
        /*003c*/ 	.word	0x00000000
        /*0040*/ 	.short	0x000a
        /*0042*/ 	.short	0x002c
        /*0044*/ 	.byte	0x00, 0xf0, 0x11, 0x00


	//----- nvinfo : EIATTR_KPARAM_INFO
	.align		4
.L_87:
        /*0048*/ 	.byte	0x04, 0x17
        /*004a*/ 	.short	(.L_89 - .L_88)
.L_88:
        /*004c*/ 	.word	0x00000000
        /*0050*/ 	.short	0x0009
        /*0052*/ 	.short	0x0028
        /*0054*/ 	.byte	0x00, 0xf0, 0x11, 0x00


	//----- nvinfo : EIATTR_KPARAM_INFO
	.align		4
.L_89:
        /*0058*/ 	.byte	0x04, 0x17
        /*005a*/ 	.short	(.L_91 - .L_90)
.L_90:
        /*005c*/ 	.word	0x00000000
        /*0060*/ 	.short	0x0008
        /*0062*/ 	.short	0x0024
        /*0064*/ 	.byte	0x00, 0xf0, 0x11, 0x00


	//----- nvinfo : EIATTR_KPARAM_INFO
	.align		4
.L_91:
        /*0068*/ 	.byte	0x04, 0x17
        /*006a*/ 	.short	(.L_93 - .L_92)
.L_92:
        /*006c*/ 	.word	0x00000000
        /*0070*/ 	.short	0x0007
        /*0072*/ 	.short	0x0020
        /*0074*/ 	.byte	0x00, 0xf0, 0x11, 0x00


	//----- nvinfo : EIATTR_KPARAM_INFO
	.align		4
.L_93:
        /*0078*/ 	.byte	0x04, 0x17
        /*007a*/ 	.short	(.L_95 - .L_94)
.L_94:
        /*007c*/ 	.word	0x00000000
        /*0080*/ 	.short	0x0006
        /*0082*/ 	.short	0x001c
        /*0084*/ 	.byte	0x00, 0xf0, 0x11, 0x00


	//----- nvinfo : EIATTR_KPARAM_INFO
	.align		4
.L_95:
        /*0088*/ 	.byte	0x04, 0x17
        /*008a*/ 	.short	(.L_97 - .L_96)
.L_96:
        /*008c*/ 	.word	0x00000000
        /*0090*/ 	.short	0x0005
        /*0092*/ 	.short	0x0018
        /*0094*/ 	.byte	0x00, 0xf0, 0x11, 0x00


	//----- nvinfo : EIATTR_KPARAM_INFO
	.align		4
.L_97:
        /*0098*/ 	.byte	0x04, 0x17
        /*009a*/ 	.short	(.L_99 - .L_98)
.L_98:
        /*009c*/ 	.word	0x00000000
        /*00a0*/ 	.short	0x0004
        /*00a2*/ 	.short	0x0014
        /*00a4*/ 	.byte	0x00, 0xf0, 0x11, 0x00


	//----- nvinfo : EIATTR_KPARAM_INFO
	.align		4
.L_99:
        /*00a8*/ 	.byte	0x04, 0x17
        /*00aa*/ 	.short	(.L_101 - .L_100)
.L_100:
        /*00ac*/ 	.word	0x00000000
        /*00b0*/ 	.short	0x0003
        /*00b2*/ 	.short	0x0010
        /*00b4*/ 	.byte	0x00, 0xf0, 0x11, 0x00


	//----- nvinfo : EIATTR_KPARAM_INFO
	.align		4
.L_101:
        /*00b8*/ 	.byte	0x04, 0x17
        /*00ba*/ 	.short	(.L_103 - .L_102)
.L_102:
        /*00bc*/ 	.word	0x00000000
        /*00c0*/ 	.short	0x0002
        /*00c2*/ 	.short	0x000c
        /*00c4*/ 	.byte	0x00, 0xf0, 0x11, 0x00


	//----- nvinfo : EIATTR_KPARAM_INFO
	.align		4
.L_103:
        /*00c8*/ 	.byte	0x04, 0x17
        /*00ca*/ 	.short	(.L_105 - .L_104)
.L_104:
        /*00cc*/ 	.word	0x00000000
        /*00d0*/ 	.short	0x0001
        /*00d2*/ 	.short	0x0008
        /*00d4*/ 	.byte	0x00, 0xf0, 0x11, 0x00


	//----- nvinfo : EIATTR_KPARAM_INFO
	.align		4
.L_105:
        /*00d8*/ 	.byte	0x04, 0x17
        /*00da*/ 	.short	(.L_107 - .L_106)
.L_106:
        /*00dc*/ 	.word	0x00000000
        /*00e0*/ 	.short	0x0000
        /*00e2*/ 	.short	0x0000
        /*00e4*/ 	.byte	0x00, 0xf5, 0x21, 0x00


	//----- nvinfo : EIATTR_SPARSE_MMA_MASK
	.align		4
.L_107:
        /*00e8*/ 	.byte	0x03, 0x50
        /*00ea*/ 	.short	0x0000


	//----- nvinfo : EIATTR_MAXREG_COUNT
	.align		4
        /*00ec*/ 	.byte	0x03, 0x1b
        /*00ee*/ 	.short	0x00ff


	//----- nvinfo : EIATTR_MERCURY_ISA_VERSION
	.align		4
        /*00f0*/ 	.byte	0x03, 0x5f
        /*00f2*/ 	.short	0x0101


	//----- nvinfo : EIATTR_VRC_CTA_INIT_COUNT
	.align		4
        /*00f4*/ 	.byte	0x02, 0x4a
	.zero		1
	.zero		1


	//----- nvinfo : EIATTR_EXIT_INSTR_OFFSETS
	.align		4
        /*00f8*/ 	.byte	0x04, 0x1c
        /*00fa*/ 	.short	(.L_109 - .L_108)


	//   ....[0]....
.L_108:
        /*00fc*/ 	.word	0x000001c0


	//   ....[1]....
        /*0100*/ 	.word	0x00000e80


	//   ....[2]....
        /*0104*/ 	.word	0x00000f00


	//   ....[3]....
        /*0108*/ 	.word	0x00000f80


	//   ....[4]....
        /*010c*/ 	.word	0x00001000


	//----- nvinfo : EIATTR_CRS_STACK_SIZE
	.align		4
.L_109:
        /*0110*/ 	.byte	0x04, 0x1e
        /*0112*/ 	.short	(.L_111 - .L_110)
.L_110:
        /*0114*/ 	.word	0x00000000


	//----- nvinfo : EIATTR_CBANK_PARAM_SIZE
	.align		4
.L_111:
        /*0118*/ 	.byte	0x03, 0x19
        /*011a*/ 	.short	0x0040


	//----- nvinfo : EIATTR_PARAM_CBANK
	.align		4
        /*011c*/ 	.byte	0x04, 0x0a
        /*011e*/ 	.short	(.L_113 - .L_112)
	.align		4
.L_112:
        /*0120*/ 	.word	index@(.nv.constant0._ZN6gbkfit6models7model0119kernels_cuda_device34model_image_3d_downsample_and_copyEPKfiiiiiiiiiiiiPf)
        /*0124*/ 	.short	0x0380
        /*0126*/ 	.short	0x0040


	//----- nvinfo : EIATTR_SW_WAR
	.align		4
.L_113:
        /*0128*/ 	.byte	0x04, 0x36
        /*012a*/ 	.short	(.L_115 - .L_114)
.L_114:
        /*012c*/ 	.word	0x00000008
.L_115:


//--------------------- .nv.info._ZN6gbkfit6models7model0119kernels_cuda_device32array_complex_multiply_and_scaleEP6float2S4_if --------------------------
	.section	.nv.info._ZN6gbkfit6models7model0119kernels_cuda_device32array_complex_multiply_and_scaleEP6float2S4_if,"",@"SHT_CUDA_INFO"
	.sectionflags	@""
	.align	4


	//----- nvinfo : EIATTR_CUDA_API_VERSION
	.align		4
        /*0000*/ 	.byte	0x04, 0x37
        /*0002*/ 	.short	(.L_117 - .L_116)
.L_116:
        /*0004*/ 	.word	0x00000082


	//----- nvinfo : EIATTR_KPARAM_INFO
	.align		4
.L_117:
        /*0008*/ 	.byte	0x04, 0x17
        /*000a*/ 	.short	(.L_119 - .L_118)
.L_118:
        /*000c*/ 	.word	0x00000000
        /*0010*/ 	.short	0x0003
        /*0012*/ 	.short	0x0014
        /*0014*/ 	.byte	0x00, 0xf0, 0x11, 0x00


	//----- nvinfo : EIATTR_KPARAM_INFO
	.align		4
.L_119:
        /*0018*/ 	.byte	0x04, 0x17
        /*001a*/ 	.short	(.L_121 - .L_120)
.L_120:
        /*001c*/ 	.word	0x00000000
        /*0020*/ 	.short	0x0002
        /*0022*/ 	.short	0x0010
        /*0024*/ 	.byte	0x00, 0xf0, 0x11, 0x00


	//----- nvinfo : EIATTR_KPARAM_INFO
	.align		4
.L_121:
        /*0028*/ 	.byte	0x04, 0x17
        /*002a*/ 	.short	(.L_123 - .L_122)
.L_122:
        /*002c*/ 	.word	0x00000000
        /*0030*/ 	.short	0x0001
        /*0032*/ 	.short	0x0008
        /*0034*/ 	.byte	0x00, 0xf5, 0x21, 0x00


	//----- nvinfo : EIATTR_KPARAM_INFO
	.align		4
.L_123:
        /*0038*/ 	.byte	0x04, 0x17
        /*003a*/ 	.short	(.L_125 - .L_124)
.L_124:
        /*003c*/ 	.word	0x00000000
        /*0040*/ 	.short	0x0000
        /*0042*/ 	.short	0x0000
        /*0044*/ 	.byte	0x00, 0xf5, 0x21, 0x00


	//----- nvinfo : EIATTR_SPARSE_MMA_MASK
	.align		4
.L_125:
        /*0048*/ 	.byte	0x03, 0x50
        /*004a*/ 	.short	0x0000


	//----- nvinfo : EIATTR_MAXREG_COUNT
	.align		4
        /*004c*/ 	.byte	0x03, 0x1b
        /*004e*/ 	.short	0x00ff


	//----- nvinfo : EIATTR_MERCURY_ISA_VERSION
	.align		4
        /*0050*/ 	.byte	0x03, 0x5f
        /*0052*/ 	.short	0x0101


	//----- nvinfo : EIATTR_VRC_CTA_INIT_COUNT
	.align		4
        /*0054*/ 	.byte	0x02, 0x4a
	.zero		1
	.zero		1


	//----- nvinfo : EIATTR_EXIT_INSTR_OFFSETS
	.align		4
        /*0058*/ 	.byte	0x04, 0x1c
        /*005a*/ 	.short	(.L_127 - .L_126)


	//   ....[0]....
.L_126:
        /*005c*/ 	.word	0x00000070


	//   ....[1]....
        /*0060*/ 	.word	0x000001c0


	//----- nvinfo : EIATTR_CRS_STACK_SIZE
	.align		4
.L_127:
        /*0064*/ 	.byte	0x04, 0x1e
        /*0066*/ 	.short	(.L_129 - .L_128)
.L_128:
        /*0068*/ 	.word	0x00000000


	//----- nvinfo : EIATTR_CBANK_PARAM_SIZE
	.align		4
.L_129:
        /*006c*/ 	.byte	0x03, 0x19
        /*006e*/ 	.short	0x0018


	//----- nvinfo : EIATTR_PARAM_CBANK
	.align		4
        /*0070*/ 	.byte	0x04, 0x0a
        /*0072*/ 	.short	(.L_131 - .L_130)
	.align		4
.L_130:
        /*0074*/ 	.word	index@(.nv.constant0._ZN6gbkfit6models7model0119kernels_cuda_device32array_complex_multiply_and_scaleEP6float2S4_if)
        /*0078*/ 	.short	0x0380
        /*007a*/ 	.short	0x0018


	//----- nvinfo : EIATTR_SW_WAR
	.align		4
.L_131:
        /*007c*/ 	.byte	0x04, 0x36
        /*007e*/ 	.short	(.L_133 - .L_132)
.L_132:
        /*0080*/ 	.word	0x00000008
.L_133:


//--------------------- .nv.info._ZN6gbkfit6models7model0119kernels_cuda_device23model_image_3d_evaluateEiiiiiiiifffiiiiiiPf --------------------------
	.section	.nv.info._ZN6gbkfit6models7model0119kernels_cuda_device23model_image_3d_evaluateEiiiiiiiifffiiiiiiPf,"",@"SHT_CUDA_INFO"
	.sectionflags	@""
	.align	4


	//----- nvinfo : EIATTR_CUDA_API_VERSION
	.align		4
        /*0000*/ 	.byte	0x04, 0x37
        /*0002*/ 	.short	(.L_135 - .L_134)
.L_134:
        /*0004*/ 	.word	0x00000082


	//----- nvinfo : EIATTR_KPARAM_INFO
	.align		4
.L_135:
        /*0008*/ 	.byte	0x04, 0x17
        /*000a*/ 	.short	(.L_137 - .L_136)
.L_136:
        /*000c*/ 	.word	0x00000000
        /*0010*/ 	.short	0x0011
        /*0012*/ 	.short	0x0048
        /*0014*/ 	.byte	0x00, 0xf5, 0x21, 0x00


	//----- nvinfo : EIATTR_KPARAM_INFO
	.align		4
.L_137:
        /*0018*/ 	.byte	0x04, 0x17
        /*001a*/ 	.short	(.L_139 - .L_138)
.L_138:
        /*001c*/ 	.word	0x00000000
        /*0020*/ 	.short	0x0010
        /*0022*/ 	.short	0x0040
        /*0024*/ 	.byte	0x00, 0xf0, 0x11, 0x00


	//----- nvinfo : EIATTR_KPARAM_INFO
	.align		4
.L_139:
        /*0028*/ 	.byte	0x04, 0x17
        /*002a*/ 	.short	(.L_141 - .L_140)
.L_140:
        /*002c*/ 	.word	0x00000000
        /*0030*/ 	.short	0x000f
        /*0032*/ 	.short	0x003c
        /*0034*/ 	.byte	0x00, 0xf0, 0x11, 0x00


	//----- nvinfo : EIATTR_KPARAM_INFO
	.align		4
.L_141:
        /*0038*/ 	.byte	0x04, 0x17
        /*003a*/ 	.short	(.L_143 - .L_142)
.L_142:
        /*003c*/ 	.word	0x00000000
        /*0040*/ 	.short	0x000e
        /*0042*/ 	.short	0x0038
        /*0044*/ 	.byte	0x00, 0xf0, 0x11, 0x00


	//----- nvinfo : EIATTR_KPARAM_INFO
	.align		4
.L_143:
        /*0048*/ 	.byte	0x04, 0x17
        /*004a*/ 	.short	(.L_145 - .L_144)
.L_144:
        /*004c*/ 	.word	0x00000000
        /*0050*/ 	.short	0x000d
        /*0052*/ 	.short	0x0034
        /*0054*/ 	.byte	0x00, 0xf0, 0x11, 0x00


	//----- nvinfo : EIATTR_KPARAM_INFO
	.align		4
.L_145:
        /*0058*/ 	.byte	0x04, 0x17
        /*005a*/ 	.short	(.L_147 - .L_146)
.L_146:
        /*005c*/ 	.word	0x00000000
        /*0060*/ 	.short	0x000c
        /*0062*/ 	.short	0x0030
        /*0064*/ 	.byte	0x00, 0xf0, 0x11, 0x00


	//----- nvinfo : EIATTR_KPARAM_INFO
	.align		4
.L_147:
        /*0068*/ 	.byte	0x04, 0x17
        /*006a*/ 	.short	(.L_149 - .L_148)
.L_148:
        /*006c*/ 	.word	0x00000000
        /*0070*/ 	.short	0x000b
        /*0072*/ 	.short	0x002c
        /*0074*/ 	.byte	0x00, 0xf0, 0x11, 0x00


	//----- nvinfo : EIATTR_KPARAM_INFO
	.align		4
.L_149:
        /*0078*/ 	.byte	0x04, 0x17
        /*007a*/ 	.short	(.L_151 - .L_150)
.L_150:
        /*007c*/ 	.word	0x00000000
        /*0080*/ 	.short	0x000a
        /*0082*/ 	.short	0x0028
        /*0084*/ 	.byte	0x00, 0xf0, 0x11, 0x00


	//----- nvinfo : EIATTR_KPARAM_INFO
	.align		4
.L_151:
        /*0088*/ 	.byte	0x04, 0x17
        /*008a*/ 	.short	(.L_153 - .L_152)
.L_152:
        /*008c*/ 	.word	0x00000000
        /*0090*/ 	.short	0x0009
        /*0092*/ 	.short	0x0024
        /*0094*/ 	.byte	0x00, 0xf0, 0x11, 0x00


	//----- nvinfo : EIATTR_KPARAM_INFO
	.align		4
.L_153:
        /*0098*/ 	.byte	0x04, 0x17
        /*009a*/ 	.short	(.L_155 - .L_154)
.L_154:
        /*009c*/ 	.word	0x00000000
        /*00a0*/ 	.short	0x0008
        /*00a2*/ 	.short	0x0020
        /*00a4*/ 	.byte	0x00, 0xf0, 0x11, 0x00


	//----- nvinfo : EIATTR_KPARAM_INFO
	.align		4
.L_155:
        /*00a8*/ 	.byte	0x04, 0x17
        /*00aa*/ 	.short	(.L_157 - .L_156)
.L_156:
        /*00ac*/ 	.word	0x00000000
        /*00b0*/ 	.short	0x0007
        /*00b2*/ 	.short	0x001c
        /*00b4*/ 	.byte	0x00, 0xf0, 0x11, 0x00


	//----- nvinfo : EIATTR_KPARAM_INFO
	.align		4
.L_157:
        /*00b8*/ 	.byte	0x04, 0x17
        /*00ba*/ 	.short	(.L_159 - .L_158)
.L_158:
        /*00bc*/ 	.word	0x00000000
        /*00c0*/ 	.short	0x0006
        /*00c2*/ 	.short	0x0018
        /*00c4*/ 	.byte	0x00, 0xf0, 0x11, 0x00


	//----- nvinfo : EIATTR_KPARAM_INFO
	.align		4
.L_159:
        /*00c8*/ 	.byte	0x04, 0x17
        /*00ca*/ 	.short	(.L_161 - .L_160)
.L_160:
        /*00cc*/ 	.word	0x00000000
        /*00d0*/ 	.short	0x0005
        /*00d2*/ 	.short	0x0014
        /*00d4*/ 	.byte	0x00, 0xf0, 0x11, 0x00


	//----- nvinfo : EIATTR_KPARAM_INFO
	.align		4
.L_161:
        /*00d8*/ 	.byte	0x04, 0x17
        /*00da*/ 	.short	(.L_163 - .L_162)
.L_162:
        /*00dc*/ 	.word	0x00000000
        /*00e0*/ 	.short	0x0004
        /*00e2*/ 	.short	0x0010
        /*00e4*/ 	.byte	0x00, 0xf0, 0x11, 0x00


	//----- nvinfo : EIATTR_KPARAM_INFO
	.align		4
.L_163:
        /*00e8*/ 	.byte	0x04, 0x17
        /*00ea*/ 	.short	(.L_165 - .L_164)
.L_164:
        /*00ec*/ 	.word	0x00000000
        /*00f0*/ 	.short	0x0003
        /*00f2*/ 	.short	0x000c
        /*00f4*/ 	.byte	0x00, 0xf0, 0x11, 0x00


	//----- nvinfo : EIATTR_KPARAM_INFO
	.align		4
.L_165:
        /*00f8*/ 	.byte	0x04, 0x17
        /*00fa*/ 	.short	(.L_167 - .L_166)
.L_166:
        /*00fc*/ 	.word	0x00000000
        /*0100*/ 	.short	0x0002
        /*0102*/ 	.short	0x0008
        /*0104*/ 	.byte	0x00, 0xf0, 0x11, 0x00


	//----- nvinfo : EIATTR_KPARAM_INFO
	.align		4
.L_167:
        /*0108*/ 	.byte	0x04, 0x17
        /*010a*/ 	.short	(.L_169 - .L_168)
.L_168:
        /*010c*/ 	.word	0x00000000
        /*0110*/ 	.short	0x0001
        /*0112*/ 	.short	0x0004
        /*0114*/ 	.byte	0x00, 0xf0, 0x11, 0x00


	//----- nvinfo : EIATTR_KPARAM_INFO
	.align		4
.L_169:
        /*0118*/ 	.byte	0x04, 0x17
        /*011a*/ 	.short	(.L_171 - .L_170)
.L_170:
        /*011c*/ 	.word	0x00000000
        /*0120*/ 	.short	0x0000
        /*0122*/ 	.short	0x0000
        /*0124*/ 	.byte	0x00, 0xf0, 0x11, 0x00


	//----- nvinfo : EIATTR_SPARSE_MMA_MASK
	.align		4
.L_171:
        /*0128*/ 	.byte	0x03, 0x50
        /*012a*/ 	.short	0x0000


	//----- nvinfo : EIATTR_MAXREG_COUNT
	.align		4
        /*012c*/ 	.byte	0x03, 0x1b
        /*012e*/ 	.short	0x00ff


	//----- nvinfo : EIATTR_MERCURY_ISA_VERSION
	.align		4
        /*0130*/ 	.byte	0x03, 0x5f
        /*0132*/ 	.short	0x0101


	//----- nvinfo : EIATTR_VRC_CTA_INIT_COUNT
	.align		4
        /*0134*/ 	.byte	0x02, 0x4a
	.zero		1
	.zero		1


	//----- nvinfo : EIATTR_EXIT_INSTR_OFFSETS
	.align		4
        /*0138*/ 	.byte	0x04, 0x1c
        /*013a*/ 	.short	(.L_173 - .L_172)


	//   ....[0]....
.L_172:
        /*013c*/ 	.word	0x000000b0


	//   ....[1]....
        /*0140*/ 	.word	0x00003bc0


	//----- nvinfo : EIATTR_CRS_STACK_SIZE
	.align		4
.L_173:
        /*0144*/ 	.byte	0x04, 0x1e
        /*0146*/ 	.short	(.L_175 - .L_174)
.L_174:
        /*0148*/ 	.word	0x00000000


	//----- nvinfo : EIATTR_CBANK_PARAM_SIZE
	.align		4
.L_175:
        /*014c*/ 	.byte	0x03, 0x19
        /*014e*/ 	.short	0x0050


	//----- nvinfo : EIATTR_PARAM_CBANK
	.align		4
        /*0150*/ 	.byte	0x04, 0x0a
        /*0152*/ 	.short	(.L_177 - .L_176)
	.align		4
.L_176:
        /*0154*/ 	.word	index@(.nv.constant0._ZN6gbkfit6models7model0119kernels_cuda_device23model_image_3d_evaluateEiiiiiiiifffiiiiiiPf)
        /*0158*/ 	.short	0x0380
        /*015a*/ 	.short	0x0050


	//----- nvinfo : EIATTR_SW_WAR
	.align		4
.L_177:
        /*015c*/ 	.byte	0x04, 0x36
        /*015e*/ 	.short	(.L_179 - .L_178)
.L_178:
        /*0160*/ 	.word	0x00000008
.L_179:


//--------------------- .nv.info._ZN6gbkfit6models7model0119kernels_cuda_device13array_3d_fillEiiifPf --------------------------
	.section	.nv.info._ZN6gbkfit6models7model0119kernels_cuda_device13array_3d_fillEiiifPf,"",@"SHT_CUDA_INFO"
	.sectionflags	@""
	.align	4


	//----- nvinfo : EIATTR_CUDA_API_VERSION
	.align		4
        /*0000*/ 	.byte	0x04, 0x37
        /*0002*/ 	.short	(.L_181 - .L_180)
.L_180:
        /*0004*/ 	.word	0x00000082


	//----- nvinfo : EIATTR_KPARAM_INFO
	.align		4
.L_181:
        /*0008*/ 	.byte	0x04, 0x17
        /*000a*/ 	.short	(.L_183 - .L_182)
.L_182:
        /*000c*/ 	.word	0x00000000
        /*0010*/ 	.short	0x0004
        /*0012*/ 	.short	0x0010
        /*0014*/ 	.byte	0x00, 0xf5, 0x21, 0x00


	//----- nvinfo : EIATTR_KPARAM_INFO
	.align		4
.L_183:
        /*0018*/ 	.byte	0x04, 0x17
        /*001a*/ 	.short	(.L_185 - .L_184)
.L_184:
        /*001c*/ 	.word	0x00000000
        /*0020*/ 	.short	0x0003
        /*0022*/ 	.short	0x000c
        /*0024*/ 	.byte	0x00, 0xf0, 0x11, 0x00


	//----- nvinfo : EIATTR_KPARAM_INFO
	.align		4
.L_185:
        /*0028*/ 	.byte	0x04, 0x17
        /*002a*/ 	.short	(.L_187 - .L_186)
.L_186:
        /*002c*/ 	.word	0x00000000
        /*0030*/ 	.short	0x0002
        /*0032*/ 	.short	0x0008
        /*0034*/ 	.byte	0x00, 0xf0, 0x11, 0x00


	//----- nvinfo : EIATTR_KPARAM_INFO
	.align		4
.L_187:
        /*0038*/ 	.byte	0x04, 0x17
        /*003a*/ 	.short	(.L_189 - .L_188)
.L_188:
        /*003c*/ 	.word	0x00000000
        /*0040*/ 	.short	0x0001
        /*0042*/ 	.short	0x0004
        /*0044*/ 	.byte	0x00, 0xf0, 0x11, 0x00


	//----- nvinfo : EIATTR_KPARAM_INFO
	.align		4
.L_189:
        /*0048*/ 	.byte	0x04, 0x17
        /*004a*/ 	.short	(.L_191 - .L_190)
.L_190:
        /*004c*/ 	.word	0x00000000
        /*0050*/ 	.short	0x0000
        /*0052*/ 	.short	0x0000
        /*0054*/ 	.byte	0x00, 0xf0, 0x11, 0x00


	//----- nvinfo : EIATTR_SPARSE_MMA_MASK
	.align		4
.L_191:
        /*0058*/ 	.byte	0x03, 0x50
        /*005a*/ 	.short	0x0000


	//----- nvinfo : EIATTR_MAXREG_COUNT
	.align		4
        /*005c*/ 	.byte	0x03, 0x1b
        /*005e*/ 	.short	0x00ff


	//----- nvinfo : EIATTR_MERCURY_ISA_VERSION
	.align		4
        /*0060*/ 	.byte	0x03, 0x5f
        /*0062*/ 	.short	0x0101


	//----- nvinfo : EIATTR_VRC_CTA_INIT_COUNT
	.align		4
        /*0064*/ 	.byte	0x02, 0x4a
	.zero		1
	.zero		1


	//----- nvinfo : EIATTR_EXIT_INSTR_OFFSETS
	.align		4
        /*0068*/ 	.byte	0x04, 0x1c
        /*006a*/ 	.short	(.L_193 - .L_192)


	//   ....[0]....
.L_192:
        /*006c*/ 	.word	0x000000a0


	//   ....[1]....
        /*0070*/ 	.word	0x00000150


	//----- nvinfo : EIATTR_CRS_STACK_SIZE
	.align		4
.L_193:
        /*0074*/ 	.byte	0x04, 0x1e
        /*0076*/ 	.short	(.L_195 - .L_194)
.L_194:
        /*0078*/ 	.word	0x00000000


	//----- nvinfo : EIATTR_CBANK_PARAM_SIZE
	.align		4
.L_195:
        /*007c*/ 	.byte	0x03, 0x19
        /*007e*/ 	.short	0x0018


	//----- nvinfo : EIATTR_PARAM_CBANK
	.align		4
        /*0080*/ 	.byte	0x04, 0x0a
        /*0082*/ 	.short	(.L_197 - .L_196)
	.align		4
.L_196:
        /*0084*/ 	.word	index@(.nv.constant0._ZN6gbkfit6models7model0119kernels_cuda_device13array_3d_fillEiiifPf)
        /*0088*/ 	.short	0x0380
        /*008a*/ 	.short	0x0018


	//----- nvinfo : EIATTR_SW_WAR
	.align		4
.L_197:
        /*008c*/ 	.byte	0x04, 0x36
        /*008e*/ 	.short	(.L_199 - .L_198)
.L_198:
        /*0090*/ 	.word	0x00000008
.L_199:


//--------------------- .nv.callgraph             --------------------------
	.section	.nv.callgraph,"",@"SHT_CUDA_CALLGRAPH"
	.align	4
	.sectionentsize	8
	.align		4
        /*0000*/ 	.word	0x00000000
	.align		4
        /*0004*/ 	.word	0xffffffff
	.align		4
        /*0008*/ 	.word	0x00000000
	.align		4
        /*000c*/ 	.word	0xfffffffe
	.align		4
        /*0010*/ 	.word	0x00000000
	.align		4
        /*0014*/ 	.word	0xfffffffd
	.align		4
        /*0018*/ 	.word	0x00000000
	.align		4
        /*001c*/ 	.word	0xfffffffc


//--------------------- .nv.constant3             --------------------------
	.section	.nv.constant3,"a",@progbits
	.align	4
.nv.constant3:
	.type		_ZN6gbkfit6models7model0119kernels_cuda_device10param_vsigE,@object
	.size		_ZN6gbkfit6models7model0119kernels_cuda_device10param_vsigE,(_ZN6gbkfit6models7model0119kernels_cuda_device10param_vsysE - _ZN6gbkfit6models7model0119kernels_cuda_device10param_vsigE)
_ZN6gbkfit6models7model0119kernels_cuda_device10param_vsigE:
	.zero		4
	.type		_ZN6gbkfit6models7model0119kernels_cuda_device10param_vsysE,@object
	.size		_ZN6gbkfit6models7model0119kernels_cuda_device10param_vsysE,(_ZN6gbkfit6models7model0119kernels_cuda_device10params_prjE - _ZN6gbkfit6models7model0119kernels_cuda_device10param_vsysE)
_ZN6gbkfit6models7model0119kernels_cuda_device10param_vsysE:
	.zero		4
	.type		_ZN6gbkfit6models7model0119kernels_cuda_device10params_prjE,@object
	.size		_ZN6gbkfit6models7model0119kernels_cuda_device10params_prjE,(_ZN6gbkfit6models7model0119kernels_cuda_device10params_flxE - _ZN6gbkfit6models7model0119kernels_cuda_device10params_prjE)
_ZN6gbkfit6models7model0119kernels_cuda_device10params_prjE:
	.zero		64
	.type		_ZN6gbkfit6models7model0119kernels_cuda_device10params_flxE,@object
	.size		_ZN6gbkfit6models7model0119kernels_cuda_device10params_flxE,(_ZN6gbkfit6models7model0119kernels_cuda_device10params_velE - _ZN6gbkfit6models7model0119kernels_cuda_device10params_flxE)
_ZN6gbkfit6models7model0119kernels_cuda_device10params_flxE:
	.zero		64
	.type		_ZN6gbkfit6models7model0119kernels_cuda_device10params_velE,@object
	.size		_ZN6gbkfit6models7model0119kernels_cuda_device10params_velE,(.L_4 - _ZN6gbkfit6models7model0119kernels_cuda_device10params_velE)
_ZN6gbkfit6models7model0119kernels_cuda_device10params_velE:
	.zero		64
.L_4:


//--------------------- .nv.constant4             --------------------------
	.section	.nv.constant4,"a",@progbits
	.align	8
	.align		8
.nv.constant4:
        /*0000*/ 	.dword	__cudart_i2opi_f


//--------------------- .text._ZN6gbkfit6models7model0119kernels_cuda_device34model_image_3d_extract_moment_mapsEPKfiiifffPfS5_S5_ --------------------------
	.section	.text._ZN6gbkfit6models7model0119kernels_cuda_device34model_image_3d_extract_moment_mapsEPKfiiifffPfS5_S5_,"ax",@progbits
	.align	128
        .global         _ZN6gbkfit6models7model0119kernels_cuda_device34model_image_3d_extract_moment_mapsEPKfiiifffPfS5_S5_
        .type           _ZN6gbkfit6models7model0119kernels_cuda_device34model_image_3d_extract_moment_mapsEPKfiiifffPfS5_S5_,@function
        .size           _ZN6gbkfit6models7model0119kernels_cuda_device34model_image_3d_extract_moment_mapsEPKfiiifffPfS5_S5_,(.L_x_127 - _ZN6gbkfit6models7model0119kernels_cuda_device34model_image_3d_extract_moment_mapsEPKfiiifffPfS5_S5_)
        .other          _ZN6gbkfit6models7model0119kernels_cuda_device34model_image_3d_extract_moment_mapsEPKfiiifffPfS5_S5_,@"STO_CUDA_ENTRY STV_DEFAULT"
_ZN6gbkfit6models7model0119kernels_cuda_device34model_image_3d_extract_moment_mapsEPKfiiifffPfS5_S5_:
.text._ZN6gbkfit6models7model0119kernels_cuda_device34model_image_3d_extract_moment_mapsEPKfiiifffPfS5_S5_:
[----:B------:R-:W-:Y:S01]  /*0000*/  LDC R1, c[0x0][0x37c] ;  /* 0x0000df00ff017b82 */ /* 0x000fe20000000800 */
[----:B------:R-:W0:Y:S07]  /*0010*/  S2R R3, SR_TID.X ;  /* 0x0000000000037919 */ /* 0x000e2e0000002100 */
[----:B------:R-:W0:Y:S08]  /*0020*/  S2UR UR4, SR_CTAID.X ;  /* 0x00000000000479c3 */ /* 0x000e300000002500 */
[----:B------:R-:W1:Y:S08]  /*0030*/  LDC.64 R4, c[0x0][0x388] ;  /* 0x0000e200ff047b82 */ /* 0x000e700000000a00 */
[----:B------:R-:W0:Y:S01]  /*0040*/  LDC R2, c[0x0][0x360] ;  /* 0x0000d800ff027b82 */ /* 0x000e220000000800 */
[----:B------:R-:W2:Y:S01]  /*0050*/  LDCU UR5, c[0x0][0x370] ;  /* 0x00006e00ff0577ac */ /* 0x000ea20008000800 */
[----:B-1----:R-:W-:-:S02]  /*0060*/  IMAD R0, R5, R4, RZ ;  /* 0x0000000405007224 */ /* 0x002fc400078e02ff */
[C---:B0-----:R-:W-:Y:S02]  /*0070*/  IMAD R3, R2.reuse, UR4, R3 ;  /* 0x0000000402037c24 */ /* 0x041fe4000f8e0203 */
[----:B--2---:R-:W-:-:S03]  /*0080*/  IMAD R2, R2, UR5, RZ ;  /* 0x0000000502027c24 */ /* 0x004fc6000f8e02ff */
[----:B------:R-:W-:-:S13]  /*0090*/  ISETP.GE.U32.AND P0, PT, R3, R0, PT ;  /* 0x000000000300720c */ /* 0x000fda0003f06070 */
[----:B------:R-:W-:Y:S05]  /*00a0*/  @P0 EXIT ;  /* 0x000000000000094d */ /* 0x000fea0003800000 */
[----:B------:R-:W0:Y:S01]  /*00b0*/  LDC R9, c[0x0][0x390] ;  /* 0x0000e400ff097b82 */ /* 0x000e220000000800 */
[----:B------:R-:W1:Y:S07]  /*00c0*/  LDCU.64 UR8, c[0x0][0x358] ;  /* 0x00006b00ff0877ac */ /* 0x000e6e0008000a00 */
[----:B------:R-:W2:Y:S08]  /*00d0*/  LDC.64 R14, c[0x0][0x3b0] ;  /* 0x0000ec00ff0e7b82 */ /* 0x000eb00000000a00 */
[----:B------:R-:W3:Y:S08]  /*00e0*/  LDC.64 R10, c[0x0][0x3a0] ;  /* 0x0000e800ff0a7b82 */ /* 0x000ef00000000a00 */
[----:B------:R-:W4:Y:S01]  /*00f0*/  LDC.64 R12, c[0x0][0x3a8] ;  /* 0x0000ea00ff0c7b82 */ /* 0x000f220000000a00 */
[----:B0-----:R-:W-:-:S13]  /*0100*/  ISETP.GT.AND P0, PT, R9, RZ, PT ;  /* 0x000000ff0900720c */ /* 0x001fda0003f04270 */
[----:B-12---:R-:W-:Y:S05]  /*0110*/  @P0 BRA `(.L_x_0) ;  /* 0x0000000000280947 */ /* 0x006fea0003800000 */
.L_x_1:
[----:B---3--:R-:W-:-:S04]  /*0120*/  IMAD.WIDE R4, R3, 0x4, R10 ;  /* 0x0000000403047825 */ /* 0x008fc800078e020a */
[C---:B----4-:R-:W-:Y:S01]  /*0130*/  IMAD.WIDE R6, R3.reuse, 0x4, R12 ;  /* 0x0000000403067825 */ /* 0x050fe200078e020c */
[----:B------:R0:W-:Y:S03]  /*0140*/  STG.E desc[UR8][R4.64], RZ ;  /* 0x000000ff04007986 */ /* 0x0001e6000c101908 */
[----:B------:R-:W-:Y:S01]  /*0150*/  IMAD.WIDE R8, R3, 0x4, R14 ;  /* 0x0000000403087825 */ /* 0x000fe200078e020e */
[----:B------:R0:W-:Y:S01]  /*0160*/  STG.E desc[UR8][R6.64], RZ ;  /* 0x000000ff06007986 */ /* 0x0001e2000c101908 */
[----:B------:R-:W-:-:S03]  /*0170*/  IADD3 R3, PT, PT, R2, R3, RZ ;  /* 0x0000000302037210 */ /* 0x000fc60007ffe0ff */
[----:B------:R0:W-:Y:S01]  /*0180*/  STG.E desc[UR8][R8.64], RZ ;  /* 0x000000ff08007986 */ /* 0x0001e2000c101908 */
[----:B------:R-:W-:-:S13]  /*0190*/  ISETP.GE.U32.AND P0, PT, R3, R0, PT ;  /* 0x000000000300720c */ /* 0x000fda0003f06070 */
[----:B0-----:R-:W-:Y:S05]  /*01a0*/  @!P0 BRA `(.L_x_1) ;  /* 0xfffffffc00dc8947 */ /* 0x001fea000383ffff */
[----:B------:R-:W-:Y:S05]  /*01b0*/  EXIT ;  /* 0x000000000000794d */ /* 0x000fea0003800000 */
.L_x_0:
[----:B----4-:R0:W1:Y:S01]  /*01c0*/  I2F.F64 R12, R9 ;  /* 0x00000009000c7312 */ /* 0x0100620000201c00 */
[C---:B------:R-:W-:Y:S01]  /*01d0*/  LOP3.LUT R4, R9.reuse, 0xf, RZ, 0xc0, !PT ;  /* 0x0000000f09047812 */ /* 0x040fe200078ec0ff */
[----:B------:R-:W2:Y:S01]  /*01e0*/  LDCU UR7, c[0x0][0x39c] ;  /* 0x00007380ff0777ac */ /* 0x000ea20008000800 */
[C---:B------:R-:W-:Y:S02]  /*01f0*/  LOP3.LUT R5, R9.reuse, 0x7, RZ, 0xc0, !PT ;  /* 0x0000000709057812 */ /* 0x040fe400078ec0ff */
[C---:B------:R-:W-:Y:S02]  /*0200*/  LOP3.LUT R6, R9.reuse, 0x3, RZ, 0xc0, !PT ;  /* 0x0000000309067812 */ /* 0x040fe400078ec0ff */
[C---:B------:R-:W-:Y:S02]  /*0210*/  LOP3.LUT R7, R9.reuse, 0x7ffffff8, RZ, 0xc0, !PT ;  /* 0x7ffffff809077812 */ /* 0x040fe400078ec0ff */
[----:B0-----:R-:W-:-:S07]  /*0220*/  LOP3.LUT R8, R9, 0x1, RZ, 0xc0, !PT ;  /* 0x0000000109087812 */ /* 0x001fce00078ec0ff */
.L_x_24:
[----:B---3--:R-:W0:Y:S01]  /*0230*/  LDC R10, c[0x0][0x390] ;  /* 0x0000e400ff0a7b82 */ /* 0x008e220000000800 */
[----:B------:R-:W-:Y:S01]  /*0240*/  HFMA2 R9, -RZ, RZ, 0, 0 ;  /* 0x00000000ff097431 */ /* 0x000fe200000001ff */
[----:B------:R-:W-:Y:S02]  /*0250*/  MOV R11, RZ ;  /* 0x000000ff000b7202 */ /* 0x000fe40000000f00 */
[----:B0-----:R-:W-:-:S13]  /*0260*/  ISETP.GE.U32.AND P0, PT, R10, 0x10, PT ;  /* 0x000000100a00780c */ /* 0x001fda0003f06070 */
[----:B------:R-:W-:Y:S05]  /*0270*/  @!P0 BRA `(.L_x_2) ;  /* 0x0000000400248947 */ /* 0x000fea0003800000 */
[----:B------:R-:W-:Y:S02]  /*0280*/  LOP3.LUT R11, R10, 0x7ffffff0, RZ, 0xc0, !PT ;  /* 0x7ffffff00a0b7812 */ /* 0x000fe400078ec0ff */
[----:B------:R-:W-:Y:S02]  /*0290*/  MOV R9, RZ ;  /* 0x000000ff00097202 */ /* 0x000fe40000000f00 */
[----:B------:R-:W-:Y:S02]  /*02a0*/  MOV R15, R3 ;  /* 0x00000003000f7202 */ /* 0x000fe40000000f00 */
[----:B------:R-:W-:-:S07]  /*02b0*/  IADD3 R25, PT, PT, -R11, RZ, RZ ;  /* 0x000000ff0b197210 */ /* 0x000fce0007ffe1ff */
.L_x_3:
[----:B------:R-:W0:Y:S02]  /*02c0*/  LDC.64 R16, c[0x0][0x380] ;  /* 0x0000e000ff107b82 */ /* 0x000e240000000a00 */
[----:B0-----:R-:W-:-:S05]  /*02d0*/  IMAD.WIDE R16, R15, 0x4, R16 ;  /* 0x000000040f107825 */ /* 0x001fca00078e0210 */
[----:B------:R-:W3:Y:S01]  /*02e0*/  LDG.E R14, desc[UR8][R16.64] ;  /* 0x00000008100e7981 */ /* 0x000ee2000c1e1900 */
[----:B------:R-:W-:-:S05]  /*02f0*/  IMAD.WIDE R26, R0, 0x4, R16 ;  /* 0x00000004001a7825 */ /* 0x000fca00078e0210 */
[----:B------:R0:W4:Y:S02]  /*0300*/  LDG.E R22, desc[UR8][R26.64] ;  /* 0x000000081a167981 */ /* 0x000124000c1e1900 */
[----:B0-----:R-:W-:-:S05]  /*0310*/  IMAD.WIDE R26, R0, 0x4, R26 ;  /* 0x00000004001a7825 */ /* 0x001fca00078e021a */
[----:B------:R-:W5:Y:S01]  /*0320*/  LDG.E R21, desc[UR8][R26.64] ;  /* 0x000000081a157981 */ /* 0x000f62000c1e1900 */
[----:B------:R-:W-:-:S05]  /*0330*/  IMAD.WIDE R16, R0, 0x4, R26 ;  /* 0x0000000400107825 */ /* 0x000fca00078e021a */
[----:B------:R-:W2:Y:S01]  /*0340*/  LDG.E R19, desc[UR8][R16.64] ;  /* 0x0000000810137981 */ /* 0x000ea2000c1e1900 */
[----:B------:R-:W-:-:S05]  /*0350*/  IMAD.WIDE R28, R0, 0x4, R16 ;  /* 0x00000004001c7825 */ /* 0x000fca00078e0210 */
[----:B------:R0:W2:Y:S02]  /*0360*/  LDG.E R18, desc[UR8][R28.64] ;  /* 0x000000081c127981 */ /* 0x0000a4000c1e1900 */
[----:B0-----:R-:W-:-:S05]  /*0370*/  IMAD.WIDE R28, R0, 0x4, R28 ;  /* 0x00000004001c7825 */ /* 0x001fca00078e021c */
[----:B------:R0:W2:Y:S01]  /*0380*/  LDG.E R20, desc[UR8][R28.64] ;  /* 0x000000081c147981 */ /* 0x0000a2000c1e1900 */
[----:B------:R-:W-:-:S05]  /*0390*/  IMAD.WIDE R16, R0, 0x4, R28 ;  /* 0x0000000400107825 */ /* 0x000fca00078e021c */
[----:B------:R1:W2:Y:S01]  /*03a0*/  LDG.E R24, desc[UR8][R16.64] ;  /* 0x0000000810187981 */ /* 0x0002a2000c1e1900 */
[----:B------:R-:W-:-:S04]  /*03b0*/  IMAD.WIDE R26, R0, 0x4, R16 ;  /* 0x00000004001a7825 */ /* 0x000fc800078e0210 */
[C---:B0-----:R-:W-:Y:S02]  /*03c0*/  IMAD.WIDE R28, R0.reuse, 0x4, R26 ;  /* 0x00000004001c7825 */ /* 0x041fe400078e021a */
[----:B------:R-:W2:Y:S02]  /*03d0*/  LDG.E R26, desc[UR8][R26.64] ;  /* 0x000000081a1a7981 */ /* 0x000ea4000c1e1900 */
[----:B-1----:R-:W-:-:S05]  /*03e0*/  IMAD.WIDE R16, R0, 0x4, R28 ;  /* 0x0000000400107825 */ /* 0x002fca00078e021c */
[----:B------:R-:W2:Y:S01]  /*03f0*/  LDG.E R27, desc[UR8][R16.64] ;  /* 0x00000008101b7981 */ /* 0x000ea2000c1e1900 */
[----:B---3--:R-:W-:-:S03]  /*0400*/  FMNMX R23, RZ, R14, !PT ;  /* 0x0000000eff177209 */ /* 0x008fc60007800000 */
[----:B------:R4:W3:Y:S02]  /*0410*/  LDG.E R14, desc[UR8][R28.64] ;  /* 0x000000081c0e7981 */ /* 0x0008e4000c1e1900 */
[----:B------:R-:W-:Y:S01]  /*0420*/  FADD R9, R23, R9 ;  /* 0x0000000917097221 */ /* 0x000fe20000000000 */
[----:B----4-:R-:W-:Y:S01]  /*0430*/  FMNMX R28, RZ, R22, !PT ;  /* 0x00000016ff1c7209 */ /* 0x010fe20007800000 */
[----:B------:R-:W-:-:S04]  /*0440*/  IMAD.WIDE R22, R0, 0x4, R16 ;  /* 0x0000000400167825 */ /* 0x000fc800078e0210 */
[----:B------:R-:W-:Y:S02]  /*0450*/  FADD R28, R9, R28 ;  /* 0x0000001c091c7221 */ /* 0x000fe40000000000 */
[----:B------:R0:W4:Y:S01]  /*0460*/  LDG.E R9, desc[UR8][R22.64] ;  /* 0x0000000816097981 */ /* 0x000122000c1e1900 */
[----:B-----5:R-:W-:Y:S01]  /*0470*/  FMNMX R21, RZ, R21, !PT ;  /* 0x00000015ff157209 */ /* 0x020fe20007800000 */
[----:B0-----:R-:W-:Y:S01]  /*0480*/  IMAD.WIDE R22, R0, 0x4, R22 ;  /* 0x0000000400167825 */ /* 0x001fe200078e0216 */
[----:B--2---:R-:W-:-:S03]  /*0490*/  FMNMX R19, RZ, R19, !PT ;  /* 0x00000013ff137209 */ /* 0x004fc60007800000 */
[----:B------:R-:W-:Y:S02]  /*04a0*/  FADD R21, R28, R21 ;  /* 0x000000151c157221 */ /* 0x000fe40000000000 */
[----:B------:R0:W2:Y:S01]  /*04b0*/  LDG.E R28, desc[UR8][R22.64] ;  /* 0x00000008161c7981 */ /* 0x0000a2000c1e1900 */
[----:B------:R-:W-:-:S04]  /*04c0*/  IMAD.WIDE R16, R0, 0x4, R22 ;  /* 0x0000000400107825 */ /* 0x000fc800078e0216 */
[----:B------:R-:W-:Y:S01]  /*04d0*/  FADD R21, R21, R19 ;  /* 0x0000001315157221 */ /* 0x000fe20000000000 */
[----:B------:R1:W5:Y:S01]  /*04e0*/  LDG.E R29, desc[UR8][R16.64] ;  /* 0x00000008101d7981 */ /* 0x000362000c1e1900 */
[----:B0-----:R-:W-:Y:S01]  /*04f0*/  FMNMX R22, RZ, R18, !PT ;  /* 0x00000012ff167209 */ /* 0x001fe20007800000 */
[----:B------:R-:W-:-:S04]  /*0500*/  IMAD.WIDE R18, R0, 0x4, R16 ;  /* 0x0000000400127825 */ /* 0x000fc800078e0210 */
[----:B-1----:R-:W-:Y:S01]  /*0510*/  FADD R17, R21, R22 ;  /* 0x0000001615117221 */ /* 0x002fe20000000000 */
[----:B------:R-:W-:Y:S01]  /*0520*/  FMNMX R22, RZ, R20, !PT ;  /* 0x00000014ff167209 */ /* 0x000fe20007800000 */
[C---:B------:R-:W-:Y:S01]  /*0530*/  IMAD.WIDE R20, R0.reuse, 0x4, R18 ;  /* 0x0000000400147825 */ /* 0x040fe200078e0212 */
[----:B------:R0:W5:Y:S03]  /*0540*/  LDG.E R16, desc[UR8][R18.64] ;  /* 0x0000000812107981 */ /* 0x000166000c1e1900 */
[----:B0-----:R-:W-:Y:S01]  /*0550*/  FADD R18, R17, R22 ;  /* 0x0000001611127221 */ /* 0x001fe20000000000 */
[----:B------:R-:W-:Y:S01]  /*0560*/  IMAD.WIDE R22, R0, 0x4, R20 ;  /* 0x0000000400167825 */ /* 0x000fe200078e0214 */
[----:B------:R-:W5:Y:S05]  /*0570*/  LDG.E R17, desc[UR8][R20.64] ;  /* 0x0000000814117981 */ /* 0x000f6a000c1e1900 */
[----:B------:R-:W5:Y:S01]  /*0580*/  LDG.E R22, desc[UR8][R22.64] ;  /* 0x0000000816167981 */ /* 0x000f62000c1e1900 */
[----:B------:R-:W-:-:S02]  /*0590*/  FMNMX R24, RZ, R24, !PT ;  /* 0x00000018ff187209 */ /* 0x000fc40007800000 */
[----:B------:R-:W-:-:S03]  /*05a0*/  FMNMX R26, RZ, R26, !PT ;  /* 0x0000001aff1a7209 */ /* 0x000fc60007800000 */
[----:B------:R-:W-:Y:S01]  /*05b0*/  FADD R24, R18, R24 ;  /* 0x0000001812187221 */ /* 0x000fe20000000000 */
[----:B------:R-:W-:-:S03]  /*05c0*/  FMNMX R27, RZ, R27, !PT ;  /* 0x0000001bff1b7209 */ /* 0x000fc60007800000 */
[----:B------:R-:W-:Y:S01]  /*05d0*/  FADD R24, R24, R26 ;  /* 0x0000001a18187221 */ /* 0x000fe20000000000 */
[----:B------:R-:W-:-:S04]  /*05e0*/  IADD3 R25, PT, PT, R25, 0x10, RZ ;  /* 0x0000001019197810 */ /* 0x000fc80007ffe0ff */
[----:B------:R-:W-:Y:S02]  /*05f0*/  ISETP.NE.AND P0, PT, R25, RZ, PT ;  /* 0x000000ff1900720c */ /* 0x000fe40003f05270 */
[----:B------:R-:W-:Y:S02]  /*0600*/  LEA R15, R0, R15, 0x4 ;  /* 0x0000000f000f7211 */ /* 0x000fe400078e20ff */
[----:B---3--:R-:W-:-:S05]  /*0610*/  FMNMX R14, RZ, R14, !PT ;  /* 0x0000000eff0e7209 */ /* 0x008fca0007800000 */
[----:B------:R-:W-:-:S04]  /*0620*/  FADD R14, R24, R14 ;  /* 0x0000000e180e7221 */ /* 0x000fc80000000000 */
[----:B------:R-:W-:Y:S01]  /*0630*/  FADD R14, R14, R27 ;  /* 0x0000001b0e0e7221 */ /* 0x000fe20000000000 */
[----:B----4-:R-:W-:-:S05]  /*0640*/  FMNMX R9, RZ, R9, !PT ;  /* 0x00000009ff097209 */ /* 0x010fca0007800000 */
[----:B------:R-:W-:Y:S01]  /*0650*/  FADD R9, R14, R9 ;  /* 0x000000090e097221 */ /* 0x000fe20000000000 */
[----:B--2---:R-:W-:-:S05]  /*0660*/  FMNMX R28, RZ, R28, !PT ;  /* 0x0000001cff1c7209 */ /* 0x004fca0007800000 */
[----:B------:R-:W-:Y:S01]  /*0670*/  FADD R9, R9, R28 ;  /* 0x0000001c09097221 */ /* 0x000fe20000000000 */
[----:B-----5:R-:W-:-:S05]  /*0680*/  FMNMX R14, RZ, R29, !PT ;  /* 0x0000001dff0e7209 */ /* 0x020fca0007800000 */
[----:B------:R-:W-:Y:S01]  /*0690*/  FADD R9, R9, R14 ;  /* 0x0000000e09097221 */ /* 0x000fe20000000000 */
[----:B------:R-:W-:-:S05]  /*06a0*/  FMNMX R16, RZ, R16, !PT ;  /* 0x00000010ff107209 */ /* 0x000fca0007800000 */
[----:B------:R-:W-:Y:S01]  /*06b0*/  FADD R9, R9, R16 ;  /* 0x0000001009097221 */ /* 0x000fe20000000000 */
[----:B------:R-:W-:Y:S02]  /*06c0*/  FMNMX R14, RZ, R17, !PT ;  /* 0x00000011ff0e7209 */ /* 0x000fe40007800000 */
[----:B------:R-:W-:-:S03]  /*06d0*/  FMNMX R22, RZ, R22, !PT ;  /* 0x00000016ff167209 */ /* 0x000fc60007800000 */
[----:B------:R-:W-:-:S04]  /*06e0*/  FADD R9, R9, R14 ;  /* 0x0000000e09097221 */ /* 0x000fc80000000000 */
[----:B------:R-:W-:Y:S01]  /*06f0*/  FADD R9, R9, R22 ;  /* 0x0000001609097221 */ /* 0x000fe20000000000 */
[----:B------:R-:W-:Y:S06]  /*0700*/  @P0 BRA `(.L_x_3) ;  /* 0xfffffff800ec0947 */ /* 0x000fec000383ffff */
.L_x_2:
[----:B------:R-:W-:-:S13]  /*0710*/  ISETP.NE.AND P0, PT, R4, RZ, PT ;  /* 0x000000ff0400720c */ /* 0x000fda0003f05270 */
[----:B------:R-:W-:Y:S05]  /*0720*/  @!P0 BRA `(.L_x_4) ;  /* 0x0000000400448947 */ /* 0x000fea0003800000 */
[----:B------:R-:W-:Y:S02]  /*0730*/  IADD3 R14, PT, PT, R4, -0x1, RZ ;  /* 0xffffffff040e7810 */ /* 0x000fe40007ffe0ff */
[----:B------:R-:W-:Y:S02]  /*0740*/  ISETP.NE.AND P1, PT, R5, RZ, PT ;  /* 0x000000ff0500720c */ /* 0x000fe40003f25270 */
[----:B------:R-:W-:-:S13]  /*0750*/  ISETP.GE.U32.AND P0, PT, R14, 0x7, PT ;  /* 0x000000070e00780c */ /* 0x000fda0003f06070 */
[----:B------:R-:W-:Y:S05]  /*0760*/  @!P0 BRA `(.L_x_5) ;  /* 0x00000000008c8947 */ /* 0x000fea0003800000 */
[----:B------:R-:W0:Y:S01]  /*0770*/  LDC.64 R20, c[0x0][0x380] ;  /* 0x0000e000ff147b82 */ /* 0x000e220000000a00 */
[----:B------:R-:W-:-:S04]  /*0780*/  IMAD R15, R0, R11, R3 ;  /* 0x0000000b000f7224 */ /* 0x000fc800078e0203 */
[----:B0-----:R-:W-:-:S04]  /*0790*/  IMAD.WIDE R20, R15, 0x4, R20 ;  /* 0x000000040f147825 */ /* 0x001fc800078e0214 */
[C---:B------:R-:W-:Y:S02]  /*07a0*/  IMAD.WIDE R14, R0.reuse, 0x4, R20 ;  /* 0x00000004000e7825 */ /* 0x040fe400078e0214 */
[----:B------:R-:W3:Y:S02]  /*07b0*/  LDG.E R20, desc[UR8][R20.64] ;  /* 0x0000000814147981 */ /* 0x000ee4000c1e1900 */
[C---:B------:R-:W-:Y:S02]  /*07c0*/  IMAD.WIDE R16, R0.reuse, 0x4, R14 ;  /* 0x0000000400107825 */ /* 0x040fe400078e020e */
[----:B------:R-:W4:Y:S02]  /*07d0*/  LDG.E R14, desc[UR8][R14.64] ;  /* 0x000000080e0e7981 */ /* 0x000f24000c1e1900 */
[C---:B------:R-:W-:Y:S02]  /*07e0*/  IMAD.WIDE R18, R0.reuse, 0x4, R16 ;  /* 0x0000000400127825 */ /* 0x040fe400078e0210 */
[----:B------:R-:W5:Y:S02]  /*07f0*/  LDG.E R16, desc[UR8][R16.64] ;  /* 0x0000000810107981 */ /* 0x000f64000c1e1900 */
[----:B------:R-:W-:-:S02]  /*0800*/  IMAD.WIDE R22, R0, 0x4, R18 ;  /* 0x0000000400167825 */ /* 0x000fc400078e0212 */
[----:B------:R-:W2:Y:S02]  /*0810*/  LDG.E R18, desc[UR8][R18.64] ;  /* 0x0000000812127981 */ /* 0x000ea4000c1e1900 */
[C---:B------:R-:W-:Y:S02]  /*0820*/  IMAD.WIDE R24, R0.reuse, 0x4, R22 ;  /* 0x0000000400187825 */ /* 0x040fe400078e0216 */
[----:B------:R-:W2:Y:S02]  /*0830*/  LDG.E R22, desc[UR8][R22.64] ;  /* 0x0000000816167981 */ /* 0x000ea4000c1e1900 */
[C---:B------:R-:W-:Y:S02]  /*0840*/  IMAD.WIDE R26, R0.reuse, 0x4, R24 ;  /* 0x00000004001a7825 */ /* 0x040fe400078e0218 */
[----:B------:R-:W2:Y:S02]  /*0850*/  LDG.E R24, desc[UR8][R24.64] ;  /* 0x0000000818187981 */ /* 0x000ea4000c1e1900 */
[----:B------:R-:W-:-:S02]  /*0860*/  IMAD.WIDE R28, R0, 0x4, R26 ;  /* 0x00000004001c7825 */ /* 0x000fc400078e021a */
[----:B------:R-:W2:Y:S04]  /*0870*/  LDG.E R26, desc[UR8][R26.64] ;  /* 0x000000081a1a7981 */ /* 0x000ea8000c1e1900 */
[----:B------:R-:W2:Y:S01]  /*0880*/  LDG.E R28, desc[UR8][R28.64] ;  /* 0x000000081c1c7981 */ /* 0x000ea2000c1e1900 */
[----:B------:R-:W-:Y:S02]  /*0890*/  IADD3 R11, PT, PT, R11, 0x8, RZ ;  /* 0x000000080b0b7810 */ /* 0x000fe40007ffe0ff */
[----:B---3--:R-:W-:-:S05]  /*08a0*/  FMNMX R20, RZ, R20, !PT ;  /* 0x00000014ff147209 */ /* 0x008fca0007800000 */
[----:B------:R-:W-:Y:S01]  /*08b0*/  FADD R20, R9, R20 ;  /* 0x0000001409147221 */ /* 0x000fe20000000000 */
[----:B----4-:R-:W-:-:S05]  /*08c0*/  FMNMX R15, RZ, R14, !PT ;  /* 0x0000000eff0f7209 */ /* 0x010fca0007800000 */
[----:B------:R-:W-:Y:S01]  /*08d0*/  FADD R15, R20, R15 ;  /* 0x0000000f140f7221 */ /* 0x000fe20000000000 */
[----:B-----5:R-:W-:-:S05]  /*08e0*/  FMNMX R16, RZ, R16, !PT ;  /* 0x00000010ff107209 */ /* 0x020fca0007800000 */
[----:B------:R-:W-:Y:S01]  /*08f0*/  FADD R15, R15, R16 ;  /* 0x000000100f0f7221 */ /* 0x000fe20000000000 */
[----:B--2---:R-:W-:-:S05]  /*0900*/  FMNMX R18, RZ, R18, !PT ;  /* 0x00000012ff127209 */ /* 0x004fca0007800000 */
[----:B------:R-:W-:Y:S01]  /*0910*/  FADD R15, R15, R18 ;  /* 0x000000120f0f7221 */ /* 0x000fe20000000000 */
[----:B------:R-:W-:-:S05]  /*0920*/  FMNMX R22, RZ, R22, !PT ;  /* 0x00000016ff167209 */ /* 0x000fca0007800000 */
[----:B------:R-:W-:Y:S01]  /*0930*/  FADD R15, R15, R22 ;  /* 0x000000160f0f7221 */ /* 0x000fe20000000000 */
[----:B------:R-:W-:-:S05]  /*0940*/  FMNMX R24, RZ, R24, !PT ;  /* 0x00000018ff187209 */ /* 0x000fca0007800000 */
[----:B------:R-:W-:Y:S01]  /*0950*/  FADD R15, R15, R24 ;  /* 0x000000180f0f7221 */ /* 0x000fe20000000000 */
[----:B------:R-:W-:Y:S02]  /*0960*/  FMNMX R26, RZ, R26, !PT ;  /* 0x0000001aff1a7209 */ /* 0x000fe40007800000 */
[----:B------:R-:W-:-:S03]  /*0970*/  FMNMX R28, RZ, R28, !PT ;  /* 0x0000001cff1c7209 */ /* 0x000fc60007800000 */
[----:B------:R-:W-:-:S04]  /*0980*/  FADD R15, R15, R26 ;  /* 0x0000001a0f0f7221 */ /* 0x000fc80000000000 */
[----:B------:R-:W-:-:S07]  /*0990*/  FADD R9, R15, R28 ;  /* 0x0000001c0f097221 */ /* 0x000fce0000000000 */
.L_x_5:
        /* <DEDUP_REMOVED lines=12> */
[----:B------:R-:W-:Y:S02]  /*0a60*/  IMAD.WIDE R18, R0, 0x4, R14 ;  /* 0x0000000400127825 */ /* 0x000fe400078e020e */
[----:B------:R-:W5:Y:S04]  /*0a70*/  LDG.E R14, desc[UR8][R14.64] ;  /* 0x000000080e0e7981 */ /* 0x000f68000c1e1900 */
[----:B------:R-:W2:Y:S01]  /*0a80*/  LDG.E R18, desc[UR8][R18.64] ;  /* 0x0000000812127981 */ /* 0x000ea2000c1e1900 */
[----:B------:R-:W-:-:S02]  /*0a90*/  IADD3 R11, PT, PT, R11, 0x4, RZ ;  /* 0x000000040b0b7810 */ /* 0x000fc40007ffe0ff */
[----:B---3--:R-:W-:-:S05]  /*0aa0*/  FMNMX R22, RZ, R20, !PT ;  /* 0x00000014ff167209 */ /* 0x008fca0007800000 */
[----:B------:R-:W-:Y:S01]  /*0ab0*/  FADD R22, R9, R22 ;  /* 0x0000001609167221 */ /* 0x000fe20000000000 */
[----:B----4-:R-:W-:-:S05]  /*0ac0*/  FMNMX R23, RZ, R16, !PT ;  /* 0x00000010ff177209 */ /* 0x010fca0007800000 */
[----:B------:R-:W-:Y:S01]  /*0ad0*/  FADD R22, R22, R23 ;  /* 0x0000001716167221 */ /* 0x000fe20000000000 */
[----:B-----5:R-:W-:Y:S02]  /*0ae0*/  FMNMX R9, RZ, R14, !PT ;  /* 0x0000000eff097209 */ /* 0x020fe40007800000 */
[----:B--2---:R-:W-:-:S03]  /*0af0*/  FMNMX R20, RZ, R18, !PT ;  /* 0x00000012ff147209 */ /* 0x004fc60007800000 */
[----:B------:R-:W-:-:S04]  /*0b00*/  FADD R9, R22, R9 ;  /* 0x0000000916097221 */ /* 0x000fc80000000000 */
[----:B------:R-:W-:-:S07]  /*0b10*/  FADD R9, R9, R20 ;  /* 0x0000001409097221 */ /* 0x000fce0000000000 */
.L_x_6:
[----:B------:R-:W-:Y:S05]  /*0b20*/  @!P1 BRA `(.L_x_4) ;  /* 0x0000000000449947 */ /* 0x000fea0003800000 */
[----:B------:R-:W0:Y:S01]  /*0b30*/  LDC.64 R14, c[0x0][0x380] ;  /* 0x0000e000ff0e7b82 */ /* 0x000e220000000a00 */
[----:B------:R-:W-:-:S04]  /*0b40*/  IMAD R11, R0, R11, R3 ;  /* 0x0000000b000b7224 */ /* 0x000fc800078e0203 */
[----:B0-----:R-:W-:-:S05]  /*0b50*/  IMAD.WIDE R14, R11, 0x4, R14 ;  /* 0x000000040b0e7825 */ /* 0x001fca00078e020e */
[----:B------:R-:W3:Y:S01]  /*0b60*/  LDG.E R11, desc[UR8][R14.64] ;  /* 0x000000080e0b7981 */ /* 0x000ee2000c1e1900 */
[----:B------:R-:W-:Y:S02]  /*0b70*/  ISETP.NE.AND P0, PT, R6, 0x1, PT ;  /* 0x000000010600780c */ /* 0x000fe40003f05270 */
[----:B---3--:R-:W-:-:S05]  /*0b80*/  FMNMX R16, RZ, R11, !PT ;  /* 0x0000000bff107209 */ /* 0x008fca0007800000 */
[----:B------:R-:W-:-:S06]  /*0b90*/  FADD R9, R9, R16 ;  /* 0x0000001009097221 */ /* 0x000fcc0000000000 */
[----:B------:R-:W-:Y:S05]  /*0ba0*/  @!P0 BRA `(.L_x_4) ;  /* 0x0000000000248947 */ /* 0x000fea0003800000 */
[----:B------:R-:W-:Y:S01]  /*0bb0*/  ISETP.NE.AND P0, PT, R6, 0x2, PT ;  /* 0x000000020600780c */ /* 0x000fe20003f05270 */
[----:B------:R-:W-:-:S12]  /*0bc0*/  IMAD.WIDE R16, R0, 0x4, R14 ;  /* 0x0000000400107825 */ /* 0x000fd800078e020e */
[----:B------:R-:W-:Y:S02]  /*0bd0*/  @P0 IMAD.WIDE R14, R0, 0x4, R16 ;  /* 0x00000004000e0825 */ /* 0x000fe400078e0210 */
[----:B------:R-:W3:Y:S04]  /*0be0*/  LDG.E R16, desc[UR8][R16.64] ;  /* 0x0000000810107981 */ /* 0x000ee8000c1e1900 */
[----:B------:R-:W4:Y:S01]  /*0bf0*/  @P0 LDG.E R14, desc[UR8][R14.64] ;  /* 0x000000080e0e0981 */ /* 0x000f22000c1e1900 */
[----:B---3--:R-:W-:Y:S02]  /*0c00*/  FMNMX R18, RZ, R16, !PT ;  /* 0x00000010ff127209 */ /* 0x008fe40007800000 */
[----:B----4-:R-:W-:-:S03]  /*0c10*/  @P0 FMNMX R20, RZ, R14, !PT ;  /* 0x0000000eff140209 */ /* 0x010fc60007800000 */
[----:B------:R-:W-:-:S04]  /*0c20*/  FADD R9, R9, R18 ;  /* 0x0000001209097221 */ /* 0x000fc80000000000 */
[----:B------:R-:W-:-:S07]  /*0c30*/  @P0 FADD R9, R9, R20 ;  /* 0x0000001409090221 */ /* 0x000fce0000000000 */
.L_x_4:
[----:B------:R-:W0:Y:S01]  /*0c40*/  LDC.64 R14, c[0x0][0x3a0] ;  /* 0x0000e800ff0e7b82 */ /* 0x000e220000000a00 */
[----:B------:R-:W-:Y:S02]  /*0c50*/  ISETP.GE.U32.AND P2, PT, R10, 0x8, PT ;  /* 0x000000080a00780c */ /* 0x000fe40003f46070 */
[----:B------:R-:W-:Y:S01]  /*0c60*/  CS2R R20, SRZ ;  /* 0x0000000000147805 */ /* 0x000fe2000001ff00 */
[----:B0-----:R-:W-:-:S05]  /*0c70*/  IMAD.WIDE R14, R3, 0x4, R14 ;  /* 0x00000004030e7825 */ /* 0x001fca00078e020e */
[----:B------:R0:W-:Y:S05]  /*0c80*/  STG.E desc[UR8][R14.64], R9 ;  /* 0x000000090e007986 */ /* 0x0001ea000c101908 */
[----:B------:R-:W-:Y:S05]  /*0c90*/  @!P2 BRA `(.L_x_7) ;  /* 0x00000004005ca947 */ /* 0x000fea0003800000 */
[----:B0-----:R-:W0:Y:S01]  /*0ca0*/  LDC.64 R14, c[0x0][0x380] ;  /* 0x0000e000ff0e7b82 */ /* 0x001e220000000a00 */
[----:B------:R-:W-:Y:S01]  /*0cb0*/  HFMA2 R20, -RZ, RZ, 0, 0 ;  /* 0x00000000ff147431 */ /* 0x000fe200000001ff */
[----:B------:R-:W-:-:S07]  /*0cc0*/  MOV R22, RZ ;  /* 0x000000ff00167202 */ /* 0x000fce0000000f00 */
.L_x_8:
[----:B------:R-:W-:-:S04]  /*0cd0*/  IMAD R27, R0, R22, R3 ;  /* 0x00000016001b7224 */ /* 0x000fc800078e0203 */
[----:B0-----:R-:W-:-:S05]  /*0ce0*/  IMAD.WIDE R26, R27, 0x4, R14 ;  /* 0x000000041b1a7825 */ /* 0x001fca00078e020e */
[----:B------:R-:W3:Y:S01]  /*0cf0*/  LDG.E R10, desc[UR8][R26.64] ;  /* 0x000000081a0a7981 */ /* 0x000ee2000c1e1900 */
[----:B------:R-:W-:-:S05]  /*0d00*/  IMAD.WIDE R16, R0, 0x4, R26 ;  /* 0x0000000400107825 */ /* 0x000fca00078e021a */
[----:B------:R0:W4:Y:S01]  /*0d10*/  LDG.E R21, desc[UR8][R16.64] ;  /* 0x0000000810157981 */ /* 0x000122000c1e1900 */
[----:B------:R-:W1:Y:S01]  /*0d20*/  I2F.F64.U32 R18, R22 ;  /* 0x0000001600127312 */ /* 0x000e620000201800 */
[C---:B------:R-:W-:Y:S02]  /*0d30*/  IADD3 R23, PT, PT, R22.reuse, 0x1, RZ ;  /* 0x0000000116177810 */ /* 0x040fe40007ffe0ff */
[----:B------:R-:W-:-:S05]  /*0d40*/  IADD3 R11, PT, PT, R22, 0x2, RZ ;  /* 0x00000002160b7810 */ /* 0x000fca0007ffe0ff */
[----:B------:R-:W5:Y:S01]  /*0d50*/  I2F.F64.U32 R24, R23 ;  /* 0x0000001700187312 */ /* 0x000f620000201800 */
[----:B0-----:R-:W-:Y:S01]  /*0d60*/  IMAD.WIDE R16, R0, 0x4, R16 ;  /* 0x0000000400107825 */ /* 0x001fe200078e0210 */
[----:B-1----:R-:W-:-:S06]  /*0d70*/  DFMA R18, R12, -0.5, R18 ;  /* 0xbfe000000c12782b */ /* 0x002fcc0000000012 */
[----:B------:R-:W0:Y:S02]  /*0d80*/  I2F.F64.U32 R28, R11 ;  /* 0x0000000b001c7312 */ /* 0x000e240000201800 */
[----:B------:R-:W-:Y:S02]  /*0d90*/  DADD R18, R18, 0.5 ;  /* 0x3fe0000012127429 */ /* 0x000fe40000000000 */
[C---:B-----5:R-:W-:Y:S02]  /*0da0*/  DFMA R24, R12.reuse, -0.5, R24 ;  /* 0xbfe000000c18782b */ /* 0x060fe40000000018 */
[----:B0-----:R-:W-:-:S06]  /*0db0*/  DFMA R28, R12, -0.5, R28 ;  /* 0xbfe000000c1c782b */ /* 0x001fcc000000001c */
[----:B------:R-:W2:Y:S01]  /*0dc0*/  F2F.F32.F64 R18, R18 ;  /* 0x0000001200127310 */ /* 0x000ea20000301000 */
[----:B------:R-:W-:Y:S01]  /*0dd0*/  DADD R26, R24, 0.5 ;  /* 0x3fe00000181a7429 */ /* 0x000fe20000000000 */
[----:B------:R-:W-:Y:S01]  /*0de0*/  IADD3 R24, PT, PT, R22, 0x3, RZ ;  /* 0x0000000316187810 */ /* 0x000fe20007ffe0ff */
[----:B------:R-:W-:-:S05]  /*0df0*/  DADD R28, R28, 0.5 ;  /* 0x3fe000001c1c7429 */ /* 0x000fca0000000000 */
[----:B------:R-:W0:Y:S01]  /*0e00*/  F2F.F32.F64 R11, R26 ;  /* 0x0000001a000b7310 */ /* 0x000e220000301000 */
[----:B--2---:R-:W-:Y:S01]  /*0e10*/  FMUL R23, R18, UR7 ;  /* 0x0000000712177c20 */ /* 0x004fe20008400000 */
[----:B------:R-:W-:-:S06]  /*0e20*/  IMAD.WIDE R18, R0, 0x4, R16 ;  /* 0x0000000400127825 */ /* 0x000fcc00078e0210 */
[----:B------:R-:W1:Y:S08]  /*0e30*/  I2F.F64.U32 R24, R24 ;  /* 0x0000001800187312 */ /* 0x000e700000201800 */
[----:B------:R2:W-:Y:S01]  /*0e40*/  F2F.F32.F64 R28, R28 ;  /* 0x0000001c001c7310 */ /* 0x0005e20000301000 */
[----:B0-----:R-:W-:Y:S01]  /*0e50*/  FMUL R11, R11, UR7 ;  /* 0x000000070b0b7c20 */ /* 0x001fe20008400000 */
[----:B--2---:R-:W-:Y:S01]  /*0e60*/  IADD3 R29, PT, PT, R22, 0x4, RZ ;  /* 0x00000004161d7810 */ /* 0x004fe20007ffe0ff */
[----:B-1----:R-:W-:-:S08]  /*0e70*/  DFMA R24, R12, -0.5, R24 ;  /* 0xbfe000000c18782b */ /* 0x002fd00000000018 */
[----:B------:R-:W-:Y:S01]  /*0e80*/  DADD R24, R24, 0.5 ;  /* 0x3fe0000018187429 */ /* 0x000fe20000000000 */
[----:B---3--:R-:W-:Y:S02]  /*0e90*/  FMNMX R26, RZ, R10, !PT ;  /* 0x0000000aff1a7209 */ /* 0x008fe40007800000 */
[----:B------:R-:W2:Y:S03]  /*0ea0*/  LDG.E R10, desc[UR8][R16.64] ;  /* 0x00000008100a7981 */ /* 0x000ea6000c1e1900 */
[----:B------:R-:W-:Y:S02]  /*0eb0*/  FFMA R23, R23, R26, R20 ;  /* 0x0000001a17177223 */ /* 0x000fe40000000014 */
[----:B------:R0:W3:Y:S01]  /*0ec0*/  LDG.E R26, desc[UR8][R18.64] ;  /* 0x00000008121a7981 */ /* 0x0000e2000c1e1900 */
[----:B----4-:R-:W-:Y:S02]  /*0ed0*/  FMNMX R27, RZ, R21, !PT ;  /* 0x00000015ff1b7209 */ /* 0x010fe40007800000 */
[----:B------:R-:W1:Y:S03]  /*0ee0*/  I2F.F64.U32 R20, R29 ;  /* 0x0000001d00147312 */ /* 0x000e660000201800 */
[----:B------:R-:W-:Y:S01]  /*0ef0*/  FFMA R27, R11, R27, R23 ;  /* 0x0000001b0b1b7223 */ /* 0x000fe20000000017 */
[----:B------:R-:W-:Y:S01]  /*0f00*/  IADD3 R11, PT, PT, R22, 0x5, RZ ;  /* 0x00000005160b7810 */ /* 0x000fe20007ffe0ff */
[----:B0-----:R-:W-:-:S03]  /*0f10*/  IMAD.WIDE R18, R0, 0x4, R18 ;  /* 0x0000000400127825 */ /* 0x001fc600078e0212 */
[----:B------:R-:W0:Y:S01]  /*0f20*/  I2F.F64.U32 R16, R11 ;  /* 0x0000000b00107312 */ /* 0x000e220000201800 */
[----:B-1----:R-:W-:-:S07]  /*0f30*/  DFMA R20, R12, -0.5, R20 ;  /* 0xbfe000000c14782b */ /* 0x002fce0000000014 */
[----:B------:R1:W4:Y:S01]  /*0f40*/  F2F.F32.F64 R23, R24 ;  /* 0x0000001800177310 */ /* 0x0003220000301000 */
[----:B0-----:R-:W-:Y:S02]  /*0f50*/  DFMA R16, R12, -0.5, R16 ;  /* 0xbfe000000c10782b */ /* 0x001fe40000000010 */
[----:B------:R-:W-:Y:S01]  /*0f60*/  DADD R20, R20, 0.5 ;  /* 0x3fe0000014147429 */ /* 0x000fe20000000000 */
[----:B-1----:R0:W5:Y:S05]  /*0f70*/  LDG.E R25, desc[UR8][R18.64] ;  /* 0x0000000812197981 */ /* 0x00216a000c1e1900 */
[----:B------:R1:W4:Y:S01]  /*0f80*/  F2F.F32.F64 R11, R20 ;  /* 0x00000014000b7310 */ /* 0x0003220000301000 */
[----:B0-----:R-:W-:Y:S01]  /*0f90*/  IMAD.WIDE R18, R0, 0x4, R18 ;  /* 0x0000000400127825 */ /* 0x001fe200078e0212 */
[----:B------:R-:W-:-:S04]  /*0fa0*/  DADD R16, R16, 0.5 ;  /* 0x3fe0000010107429 */ /* 0x000fc80000000000 */
[----:B------:R-:W5:Y:S01]  /*0fb0*/  LDG.E R24, desc[UR8][R18.64] ;  /* 0x0000000812187981 */ /* 0x000f62000c1e1900 */
[----:B-1----:R-:W-:-:S05]  /*0fc0*/  IMAD.WIDE R20, R0, 0x4, R18 ;  /* 0x0000000400147825 */ /* 0x002fca00078e0212 */
[----:B------:R0:W5:Y:S01]  /*0fd0*/  LDG.E R29, desc[UR8][R20.64] ;  /* 0x00000008141d7981 */ /* 0x000162000c1e1900 */
[----:B------:R1:W-:Y:S01]  /*0fe0*/  F2F.F32.F64 R16, R16 ;  /* 0x0000001000107310 */ /* 0x0003e20000301000 */
[----:B0-----:R-:W-:-:S05]  /*0ff0*/  IMAD.WIDE R20, R0, 0x4, R20 ;  /* 0x0000000400147825 */ /* 0x001fca00078e0214 */
[----:B-1----:R0:W5:Y:S01]  /*1000*/  LDG.E R17, desc[UR8][R20.64] ;  /* 0x0000000814117981 */ /* 0x002162000c1e1900 */
[----:B------:R-:W-:Y:S01]  /*1010*/  FMUL R28, R28, UR7 ;  /* 0x000000071c1c7c20 */ /* 0x000fe20008400000 */
[----:B----4-:R-:W-:Y:S01]  /*1020*/  FMUL R23, R23, UR7 ;  /* 0x0000000717177c20 */ /* 0x010fe20008400000 */
[----:B------:R-:W-:Y:S01]  /*1030*/  FMUL R11, R11, UR7 ;  /* 0x000000070b0b7c20 */ /* 0x000fe20008400000 */
[----:B--2---:R-:W-:-:S05]  /*1040*/  FMNMX R10, RZ, R10, !PT ;  /* 0x0000000aff0a7209 */ /* 0x004fca0007800000 */
[----:B------:R-:W-:Y:S01]  /*1050*/  FFMA R10, R28, R10, R27 ;  /* 0x0000000a1c0a7223 */ /* 0x000fe2000000001b */
[----:B------:R-:W-:Y:S02]  /*1060*/  IADD3 R27, PT, PT, R22, 0x6, RZ ;  /* 0x00000006161b7810 */ /* 0x000fe40007ffe0ff */
[----:B---3--:R-:W-:-:S04]  /*1070*/  FMNMX R28, RZ, R26, !PT ;  /* 0x0000001aff1c7209 */ /* 0x008fc80007800000 */
[----:B------:R-:W0:Y:S01]  /*1080*/  I2F.F64.U32 R26, R27 ;  /* 0x0000001b001a7312 */ /* 0x000e220000201800 */
[----:B------:R-:W-:Y:S01]  /*1090*/  FFMA R10, R23, R28, R10 ;  /* 0x0000001c170a7223 */ /* 0x000fe2000000000a */
[----:B------:R-:W-:-:S06]  /*10a0*/  IADD3 R23, PT, PT, R22, 0x7, RZ ;  /* 0x0000000716177810 */ /* 0x000fcc0007ffe0ff */
[----:B------:R-:W1:Y:S01]  /*10b0*/  I2F.F64.U32 R18, R23 ;  /* 0x0000001700127312 */ /* 0x000e620000201800 */
[C---:B0-----:R-:W-:Y:S02]  /*10c0*/  DFMA R20, R12.reuse, -0.5, R26 ;  /* 0xbfe000000c14782b */ /* 0x041fe4000000001a */
[----:B-1----:R-:W-:-:S06]  /*10d0*/  DFMA R18, R12, -0.5, R18 ;  /* 0xbfe000000c12782b */ /* 0x002fcc0000000012 */
[----:B------:R-:W-:Y:S02]  /*10e0*/  DADD R20, R20, 0.5 ;  /* 0x3fe0000014147429 */ /* 0x000fe40000000000 */
[----:B------:R-:W-:-:S08]  /*10f0*/  DADD R18, R18, 0.5 ;  /* 0x3fe0000012127429 */ /* 0x000fd00000000000 */
[----:B------:R-:W0:Y:S01]  /*1100*/  F2F.F32.F64 R20, R20 ;  /* 0x0000001400147310 */ /* 0x000e220000301000 */
[----:B-----5:R-:W-:Y:S02]  /*1110*/  FMNMX R25, RZ, R25, !PT ;  /* 0x00000019ff197209 */ /* 0x020fe40007800000 */
[----:B------:R-:W-:-:S05]  /*1120*/  IADD3 R22, PT, PT, R22, 0x8, RZ ;  /* 0x0000000816167810 */ /* 0x000fca0007ffe0ff */
[----:B------:R-:W1:Y:S01]  /*1130*/  F2F.F32.F64 R18, R18 ;  /* 0x0000001200127310 */ /* 0x000e620000301000 */
[----:B------:R-:W-:Y:S01]  /*1140*/  FFMA R10, R11, R25, R10 ;  /* 0x000000190b0a7223 */ /* 0x000fe2000000000a */
[----:B------:R-:W-:Y:S01]  /*1150*/  FMNMX R24, RZ, R24, !PT ;  /* 0x00000018ff187209 */ /* 0x000fe20007800000 */
[----:B------:R-:W-:Y:S01]  /*1160*/  FMUL R11, R16, UR7 ;  /* 0x00000007100b7c20 */ /* 0x000fe20008400000 */
[----:B------:R-:W-:Y:S02]  /*1170*/  ISETP.NE.AND P0, PT, R22, R7, PT ;  /* 0x000000071600720c */ /* 0x000fe40003f05270 */
[----:B------:R-:W-:Y:S01]  /*1180*/  FMNMX R29, RZ, R29, !PT ;  /* 0x0000001dff1d7209 */ /* 0x000fe20007800000 */
[----:B------:R-:W-:Y:S01]  /*1190*/  FFMA R10, R11, R24, R10 ;  /* 0x000000180b0a7223 */ /* 0x000fe2000000000a */
[----:B0-----:R-:W-:-:S04]  /*11a0*/  FMUL R11, R20, UR7 ;  /* 0x00000007140b7c20 */ /* 0x001fc80008400000 */
[----:B------:R-:W-:Y:S01]  /*11b0*/  FFMA R10, R11, R29, R10 ;  /* 0x0000001d0b0a7223 */ /* 0x000fe2000000000a */
[----:B------:R-:W-:Y:S01]  /*11c0*/  FMNMX R17, RZ, R17, !PT ;  /* 0x00000011ff117209 */ /* 0x000fe20007800000 */
[----:B-1----:R-:W-:-:S04]  /*11d0*/  FMUL R11, R18, UR7 ;  /* 0x00000007120b7c20 */ /* 0x002fc80008400000 */
[----:B------:R-:W-:Y:S01]  /*11e0*/  FFMA R20, R11, R17, R10 ;  /* 0x000000110b147223 */ /* 0x000fe2000000000a */
[----:B------:R-:W-:Y:S06]  /*11f0*/  @P0 BRA `(.L_x_8) ;  /* 0xfffffff800b40947 */ /* 0x000fec000383ffff */
[----:B------:R-:W-:-:S07]  /*1200*/  MOV R21, R7 ;  /* 0x0000000700157202 */ /* 0x000fce0000000f00 */
.L_x_7:
[----:B------:R-:W-:-:S13]  /*1210*/  ISETP.NE.AND P0, PT, R5, RZ, PT ;  /* 0x000000ff0500720c */ /* 0x000fda0003f05270 */
[----:B------:R-:W-:Y:S05]  /*1220*/  @!P0 BRA `(.L_x_9) ;  /* 0x00000004005c8947 */ /* 0x000fea0003800000 */
[----:B------:R-:W-:Y:S02]  /*1230*/  IADD3 R10, PT, PT, R5, -0x1, RZ ;  /* 0xffffffff050a7810 */ /* 0x000fe40007ffe0ff */
[----:B------:R-:W-:Y:S02]  /*1240*/  ISETP.NE.AND P1, PT, R6, RZ, PT ;  /* 0x000000ff0600720c */ /* 0x000fe40003f25270 */
[----:B------:R-:W-:-:S13]  /*1250*/  ISETP.GE.U32.AND P0, PT, R10, 0x3, PT ;  /* 0x000000030a00780c */ /* 0x000fda0003f06070 */
[----:B------:R-:W-:Y:S05]  /*1260*/  @!P0 BRA `(.L_x_10) ;  /* 0x0000000000ac8947 */ /* 0x000fea0003800000 */
[----:B------:R-:W3:Y:S01]  /*1270*/  LDC.64 R10, c[0x0][0x380] ;  /* 0x0000e000ff0a7b82 */ /* 0x000ee20000000a00 */
[----:B0-----:R-:W-:Y:S01]  /*1280*/  IMAD R15, R0, R21, R3 ;  /* 0x00000015000f7224 */ /* 0x001fe200078e0203 */
[----:B------:R-:W0:Y:S03]  /*1290*/  LDCU UR4, c[0x0][0x39c] ;  /* 0x00007380ff0477ac */ /* 0x000e260008000800 */
[----:B---3--:R-:W-:-:S05]  /*12a0*/  IMAD.WIDE R10, R15, 0x4, R10 ;  /* 0x000000040f0a7825 */ /* 0x008fca00078e020a */
[----:B------:R-:W3:Y:S01]  /*12b0*/  LDG.E R24, desc[UR8][R10.64] ;  /* 0x000000080a187981 */ /* 0x000ee2000c1e1900 */
[----:B------:R-:W-:-:S05]  /*12c0*/  IMAD.WIDE R16, R0, 0x4, R10 ;  /* 0x0000000400107825 */ /* 0x000fca00078e020a */
[----:B------:R-:W4:Y:S01]  /*12d0*/  LDG.E R25, desc[UR8][R16.64] ;  /* 0x0000000810197981 */ /* 0x000f22000c1e1900 */
[----:B------:R-:W-:-:S05]  /*12e0*/  IMAD.WIDE R28, R0, 0x4, R16 ;  /* 0x00000004001c7825 */ /* 0x000fca00078e0210 */
[----:B------:R-:W5:Y:S01]  /*12f0*/  LDG.E R23, desc[UR8][R28.64] ;  /* 0x000000081c177981 */ /* 0x000f62000c1e1900 */
[----:B------:R-:W-:-:S05]  /*1300*/  IMAD.WIDE R26, R0, 0x4, R28 ;  /* 0x00000004001a7825 */ /* 0x000fca00078e021c */
[----:B------:R1:W2:Y:S01]  /*1310*/  LDG.E R22, desc[UR8][R26.64] ;  /* 0x000000081a167981 */ /* 0x0002a2000c1e1900 */
[----:B------:R-:W0:Y:S01]  /*1320*/  I2F.F64.U32 R14, R21 ;  /* 0x00000015000e7312 */ /* 0x000e220000201800 */
[C---:B-1----:R-:W-:Y:S02]  /*1330*/  IADD3 R26, PT, PT, R21.reuse, 0x1, RZ ;  /* 0x00000001151a7810 */ /* 0x042fe40007ffe0ff */
[----:B------:R-:W-:-:S05]  /*1340*/  IADD3 R27, PT, PT, R21, 0x2, RZ ;  /* 0x00000002151b7810 */ /* 0x000fca0007ffe0ff */
[----:B------:R-:W1:Y:S01]  /*1350*/  I2F.F64.U32 R18, R26 ;  /* 0x0000001a00127312 */ /* 0x000e620000201800 */
[----:B------:R-:W-:Y:S01]  /*1360*/  IADD3 R28, PT, PT, R21, 0x3, RZ ;  /* 0x00000003151c7810 */ /* 0x000fe20007ffe0ff */
[----:B0-----:R-:W-:-:S06]  /*1370*/  DFMA R14, R12, -0.5, R14 ;  /* 0xbfe000000c0e782b */ /* 0x001fcc000000000e */
[----:B------:R-:W0:Y:S08]  /*1380*/  I2F.F64.U32 R10, R27 ;  /* 0x0000001b000a7312 */ /* 0x000e300000201800 */
[----:B------:R-:W0:Y:S01]  /*1390*/  I2F.F64.U32 R16, R28 ;  /* 0x0000001c00107312 */ /* 0x000e220000201800 */
[----:B-1----:R-:W-:Y:S02]  /*13a0*/  DFMA R18, R12, -0.5, R18 ;  /* 0xbfe000000c12782b */ /* 0x002fe40000000012 */
[----:B------:R-:W-:-:S02]  /*13b0*/  DADD R14, R14, 0.5 ;  /* 0x3fe000000e0e7429 */ /* 0x000fc40000000000 */
[----:B0-----:R-:W-:-:S04]  /*13c0*/  DFMA R10, R12, -0.5, R10 ;  /* 0xbfe000000c0a782b */ /* 0x001fc8000000000a */
[----:B------:R-:W-:Y:S02]  /*13d0*/  DADD R18, R18, 0.5 ;  /* 0x3fe0000012127429 */ /* 0x000fe40000000000 */
[----:B------:R-:W-:Y:S02]  /*13e0*/  DFMA R16, R12, -0.5, R16 ;  /* 0xbfe000000c10782b */ /* 0x000fe40000000010 */
[----:B------:R-:W0:Y:S01]  /*13f0*/  F2F.F32.F64 R14, R14 ;  /* 0x0000000e000e7310 */ /* 0x000e220000301000 */
[----:B------:R-:W-:-:S05]  /*1400*/  DADD R10, R10, 0.5 ;  /* 0x3fe000000a0a7429 */ /* 0x000fca0000000000 */
[----:B------:R-:W-:Y:S02]  /*1410*/  DADD R16, R16, 0.5 ;  /* 0x3fe0000010107429 */ /* 0x000fe40000000000 */
[----:B------:R-:W1:Y:S08]  /*1420*/  F2F.F32.F64 R18, R18 ;  /* 0x0000001200127310 */ /* 0x000e700000301000 */
[----:B------:R-:W-:Y:S01]  /*1430*/  F2F.F32.F64 R10, R10 ;  /* 0x0000000a000a7310 */ /* 0x000fe20000301000 */
[----:B0-----:R-:W-:-:S07]  /*1440*/  FMUL R15, R14, UR4 ;  /* 0x000000040e0f7c20 */ /* 0x001fce0008400000 */
[----:B------:R-:W0:Y:S01]  /*1450*/  F2F.F32.F64 R16, R16 ;  /* 0x0000001000107310 */ /* 0x000e220000301000 */
[----:B-1----:R-:W-:Y:S01]  /*1460*/  FMUL R14, R18, UR4 ;  /* 0x00000004120e7c20 */ /* 0x002fe20008400000 */
[----:B------:R-:W-:Y:S01]  /*1470*/  IADD3 R21, PT, PT, R21, 0x4, RZ ;  /* 0x0000000415157810 */ /* 0x000fe20007ffe0ff */
[----:B0-----:R-:W-:Y:S01]  /*1480*/  FMUL R11, R16, UR4 ;  /* 0x00000004100b7c20 */ /* 0x001fe20008400000 */
[----:B---3--:R-:W-:-:S05]  /*1490*/  FMNMX R24, RZ, R24, !PT ;  /* 0x00000018ff187209 */ /* 0x008fca0007800000 */
[----:B------:R-:W-:Y:S01]  /*14a0*/  FFMA R15, R15, R24, R20 ;  /* 0x000000180f0f7223 */ /* 0x000fe20000000014 */
[----:B----4-:R-:W-:-:S05]  /*14b0*/  FMNMX R25, RZ, R25, !PT ;  /* 0x00000019ff197209 */ /* 0x010fca0007800000 */
[----:B------:R-:W-:Y:S01]  /*14c0*/  FFMA R14, R14, R25, R15 ;  /* 0x000000190e0e7223 */ /* 0x000fe2000000000f */
[----:B-----5:R-:W-:Y:S01]  /*14d0*/  FMNMX R23, RZ, R23, !PT ;  /* 0x00000017ff177209 */ /* 0x020fe20007800000 */
[----:B------:R-:W-:-:S04]  /*14e0*/  FMUL R15, R10, UR4 ;  /* 0x000000040a0f7c20 */ /* 0x000fc80008400000 */
[----:B------:R-:W-:Y:S01]  /*14f0*/  FFMA R14, R15, R23, R14 ;  /* 0x000000170f0e7223 */ /* 0x000fe2000000000e */
[----:B--2---:R-:W-:-:S05]  /*1500*/  FMNMX R22, RZ, R22, !PT ;  /* 0x00000016ff167209 */ /* 0x004fca0007800000 */
[----:B------:R-:W-:-:S07]  /*1510*/  FFMA R20, R11, R22, R14 ;  /* 0x000000160b147223 */ /* 0x000fce000000000e */
.L_x_10:
[----:B------:R-:W-:Y:S05]  /*1520*/  @!P1 BRA `(.L_x_9) ;  /* 0x00000000009c9947 */ /* 0x000fea0003800000 */
[----:B------:R-:W-:Y:S02]  /*1530*/  ISETP.NE.AND P1, PT, R6, 0x1, PT ;  /* 0x000000010600780c */ /* 0x000fe40003f25270 */
[----:B------:R-:W-:-:S11]  /*1540*/  ISETP.NE.AND P0, PT, R8, RZ, PT ;  /* 0x000000ff0800720c */ /* 0x000fd60003f05270 */
[----:B------:R-:W-:Y:S05]  /*1550*/  @!P1 BRA `(.L_x_11) ;  /* 0x00000000005c9947 */ /* 0x000fea0003800000 */
[----:B------:R-:W3:Y:S01]  /*1560*/  LDC.64 R10, c[0x0][0x380] ;  /* 0x0000e000ff0a7b82 */ /* 0x000ee20000000a00 */
[----:B------:R-:W-:Y:S01]  /*1570*/  IMAD R19, R0, R21, R3 ;  /* 0x0000001500137224 */ /* 0x000fe200078e0203 */
[----:B0-----:R-:W1:Y:S01]  /*1580*/  I2F.F64.U32 R14, R21 ;  /* 0x00000015000e7312 */ /* 0x001e620000201800 */
[----:B------:R-:W-:Y:S01]  /*1590*/  IADD3 R22, PT, PT, R21, 0x1, RZ ;  /* 0x0000000115167810 */ /* 0x000fe20007ffe0ff */
[----:B------:R-:W0:Y:S01]  /*15a0*/  LDCU UR4, c[0x0][0x39c] ;  /* 0x00007380ff0477ac */ /* 0x000e220008000800 */
[----:B---3--:R-:W-:-:S04]  /*15b0*/  IMAD.WIDE R18, R19, 0x4, R10 ;  /* 0x0000000413127825 */ /* 0x008fc800078e020a */
[----:B------:R-:W-:Y:S02]  /*15c0*/  IMAD.WIDE R16, R0, 0x4, R18 ;  /* 0x0000000400107825 */ /* 0x000fe400078e0212 */
[----:B------:R-:W3:Y:S04]  /*15d0*/  LDG.E R18, desc[UR8][R18.64] ;  /* 0x0000000812127981 */ /* 0x000ee8000c1e1900 */
[----:B------:R0:W4:Y:S01]  /*15e0*/  LDG.E R16, desc[UR8][R16.64] ;  /* 0x0000000810107981 */ /* 0x000122000c1e1900 */
[----:B------:R-:W5:Y:S01]  /*15f0*/  I2F.F64.U32 R10, R22 ;  /* 0x00000016000a7312 */ /* 0x000f620000201800 */
[----:B-1----:R-:W-:Y:S01]  /*1600*/  DFMA R14, R12, -0.5, R14 ;  /* 0xbfe000000c0e782b */ /* 0x002fe2000000000e */
[----:B------:R-:W-:-:S07]  /*1610*/  IADD3 R21, PT, PT, R21, 0x2, RZ ;  /* 0x0000000215157810 */ /* 0x000fce0007ffe0ff */
[----:B------:R-:W-:Y:S02]  /*1620*/  DADD R14, R14, 0.5 ;  /* 0x3fe000000e0e7429 */ /* 0x000fe40000000000 */
[----:B-----5:R-:W-:-:S08]  /*1630*/  DFMA R10, R12, -0.5, R10 ;  /* 0xbfe000000c0a782b */ /* 0x020fd0000000000a */
[----:B------:R-:W0:Y:S01]  /*1640*/  F2F.F32.F64 R14, R14 ;  /* 0x0000000e000e7310 */ /* 0x000e220000301000 */
[----:B------:R-:W-:-:S10]  /*1650*/  DADD R10, R10, 0.5 ;  /* 0x3fe000000a0a7429 */ /* 0x000fd40000000000 */
[----:B------:R-:W1:Y:S01]  /*1660*/  F2F.F32.F64 R10, R10 ;  /* 0x0000000a000a7310 */ /* 0x000e620000301000 */
[----:B0-----:R-:W-:Y:S01]  /*1670*/  FMUL R17, R14, UR4 ;  /* 0x000000040e117c20 */ /* 0x001fe20008400000 */
[----:B---3--:R-:W-:Y:S02]  /*1680*/  FMNMX R18, RZ, R18, !PT ;  /* 0x00000012ff127209 */ /* 0x008fe40007800000 */
[----:B----4-:R-:W-:-:S03]  /*1690*/  FMNMX R16, RZ, R16, !PT ;  /* 0x00000010ff107209 */ /* 0x010fc60007800000 */
[----:B------:R-:W-:Y:S01]  /*16a0*/  FFMA R17, R17, R18, R20 ;  /* 0x0000001211117223 */ /* 0x000fe20000000014 */
[----:B-1----:R-:W-:-:S04]  /*16b0*/  FMUL R20, R10, UR4 ;  /* 0x000000040a147c20 */ /* 0x002fc80008400000 */
[----:B------:R-:W-:-:S07]  /*16c0*/  FFMA R20, R20, R16, R17 ;  /* 0x0000001014147223 */ /* 0x000fce0000000011 */
.L_x_11:
[----:B------:R-:W-:Y:S05]  /*16d0*/  @!P0 BRA `(.L_x_9) ;  /* 0x0000000000308947 */ /* 0x000fea0003800000 */
[----:B0-----:R-:W0:Y:S01]  /*16e0*/  LDC.64 R14, c[0x0][0x380] ;  /* 0x0000e000ff0e7b82 */ /* 0x001e220000000a00 */
[----:B------:R-:W-:Y:S01]  /*16f0*/  IMAD R11, R0, R21, R3 ;  /* 0x00000015000b7224 */ /* 0x000fe200078e0203 */
[----:B------:R-:W3:Y:S03]  /*1700*/  LDCU UR4, c[0x0][0x39c] ;  /* 0x00007380ff0477ac */ /* 0x000ee60008000800 */
[----:B0-----:R-:W-:-:S06]  /*1710*/  IMAD.WIDE R14, R11, 0x4, R14 ;  /* 0x000000040b0e7825 */ /* 0x001fcc00078e020e */
[----:B------:R-:W4:Y:S01]  /*1720*/  LDG.E R14, desc[UR8][R14.64] ;  /* 0x000000080e0e7981 */ /* 0x000f22000c1e1900 */
[----:B------:R-:W1:Y:S02]  /*1730*/  I2F.F64.U32 R10, R21 ;  /* 0x00000015000a7312 */ /* 0x000e640000201800 */
[----:B-1----:R-:W-:-:S08]  /*1740*/  DFMA R10, R12, -0.5, R10 ;  /* 0xbfe000000c0a782b */ /* 0x002fd0000000000a */
[----:B------:R-:W-:-:S10]  /*1750*/  DADD R10, R10, 0.5 ;  /* 0x3fe000000a0a7429 */ /* 0x000fd40000000000 */
[----:B------:R-:W3:Y:S02]  /*1760*/  F2F.F32.F64 R10, R10 ;  /* 0x0000000a000a7310 */ /* 0x000ee40000301000 */
[----:B---3--:R-:W-:Y:S01]  /*1770*/  FMUL R17, R10, UR4 ;  /* 0x000000040a117c20 */ /* 0x008fe20008400000 */
[----:B----4-:R-:W-:-:S05]  /*1780*/  FMNMX R16, RZ, R14, !PT ;  /* 0x0000000eff107209 */ /* 0x010fca0007800000 */
[----:B------:R-:W-:-:S07]  /*1790*/  FFMA R20, R17, R16, R20 ;  /* 0x0000001011147223 */ /* 0x000fce0000000014 */
.L_x_9:
[----:B------:R-:W3:Y:S01]  /*17a0*/  MUFU.RCP R10, R9 ;  /* 0x00000009000a7308 */ /* 0x000ee20000001000 */
[----:B------:R-:W-:Y:S01]  /*17b0*/  BSSY.RECONVERGENT B0, `(.L_x_12) ;  /* 0x000000b000007945 */ /* 0x000fe20003800200 */
[----:B------:R-:W-:-:S06]  /*17c0*/  FSETP.GT.AND P3, PT, R9, RZ, PT ;  /* 0x000000ff0900720b */ /* 0x000fcc0003f64000 */
[----:B------:R-:W4:Y:S01]  /*17d0*/  FCHK P0, R20, R9 ;  /* 0x0000000914007302 */ /* 0x000f220000000000 */
[----:B---3--:R-:W-:-:S04]  /*17e0*/  FFMA R11, R10, -R9, 1 ;  /* 0x3f8000000a0b7423 */ /* 0x008fc80000000809 */
[----:B------:R-:W-:-:S04]  /*17f0*/  FFMA R11, R10, R11, R10 ;  /* 0x0000000b0a0b7223 */ /* 0x000fc8000000000a */
[----:B0-----:R-:W-:-:S04]  /*1800*/  FFMA R15, R11, R20, RZ ;  /* 0x000000140b0f7223 */ /* 0x001fc800000000ff */
[----:B------:R-:W-:-:S04]  /*1810*/  FFMA R10, R15, -R9, R20 ;  /* 0x800000090f0a7223 */ /* 0x000fc80000000014 */
[----:B------:R-:W-:Y:S01]  /*1820*/  FFMA R10, R11, R10, R15 ;  /* 0x0000000a0b0a7223 */ /* 0x000fe2000000000f */
[----:B----4-:R-:W-:Y:S06]  /*1830*/  @!P0 BRA `(.L_x_13) ;  /* 0x0000000000088947 */ /* 0x010fec0003800000 */
[----:B------:R-:W-:-:S07]  /*1840*/  MOV R14, 0x1860 ;  /* 0x00001860000e7802 */ /* 0x000fce0000000f00 */
[----:B-12---:R-:W-:Y:S05]  /*1850*/  CALL.REL.NOINC `($__internal_1_$__cuda_sm3x_div_rn_noftz_f32_slowpath) ;  /* 0x0000001000047944 */ /* 0x006fea0003c00000 */
.L_x_13:
[----:B--2---:R-:W-:Y:S05]  /*1860*/  BSYNC.RECONVERGENT B0 ;  /* 0x0000000000007941 */ /* 0x004fea0003800200 */
.L_x_12:
[----:B------:R-:W0:Y:S01]  /*1870*/  LDC.64 R14, c[0x0][0x3a8] ;  /* 0x0000ea00ff0e7b82 */ /* 0x000e220000000a00 */
[----:B------:R-:W-:Y:S01]  /*1880*/  FSEL R10, R10, RZ, P3 ;  /* 0x000000ff0a0a7208 */ /* 0x000fe20001800000 */
[----:B------:R-:W-:Y:S01]  /*1890*/  HFMA2 R11, -RZ, RZ, 0, 0 ;  /* 0x00000000ff0b7431 */ /* 0x000fe200000001ff */
[----:B------:R-:W-:Y:S01]  /*18a0*/  MOV R26, RZ ;  /* 0x000000ff001a7202 */ /* 0x000fe20000000f00 */
[----:B0-----:R-:W-:-:S05]  /*18b0*/  IMAD.WIDE R14, R3, 0x4, R14 ;  /* 0x00000004030e7825 */ /* 0x001fca00078e020e */
[----:B------:R0:W-:Y:S01]  /*18c0*/  STG.E desc[UR8][R14.64], R10 ;  /* 0x0000000a0e007986 */ /* 0x0001e2000c101908 */
[----:B------:R-:W-:Y:S05]  /*18d0*/  @!P2 BRA `(.L_x_14) ;  /* 0x000000040080a947 */ /* 0x000fea0003800000 */
[----:B0-----:R-:W0:Y:S01]  /*18e0*/  LDC.64 R14, c[0x0][0x380] ;  /* 0x0000e000ff0e7b82 */ /* 0x001e220000000a00 */
[----:B------:R-:W-:Y:S01]  /*18f0*/  MOV R26, RZ ;  /* 0x000000ff001a7202 */ /* 0x000fe20000000f00 */
[----:B------:R-:W2:Y:S01]  /*1900*/  LDCU UR10, c[0x0][0x39c] ;  /* 0x00007380ff0a77ac */ /* 0x000ea20008000800 */
[----:B------:R-:W-:-:S05]  /*1910*/  UMOV UR4, URZ ;  /* 0x000000ff00047c82 */ /* 0x000fca0008000000 */
.L_x_15:
[----:B------:R-:W-:-:S04]  /*1920*/  IMAD R21, R0, UR4, R3 ;  /* 0x0000000400157c24 */ /* 0x000fc8000f8e0203 */
[----:B0-----:R-:W-:-:S05]  /*1930*/  IMAD.WIDE R20, R21, 0x4, R14 ;  /* 0x0000000415147825 */ /* 0x001fca00078e020e */
[----:B------:R-:W3:Y:S01]  /*1940*/  LDG.E R22, desc[UR8][R20.64] ;  /* 0x0000000814167981 */ /* 0x000ee2000c1e1900 */
[----:B------:R-:W-:-:S05]  /*1950*/  IMAD.WIDE R16, R0, 0x4, R20 ;  /* 0x0000000400107825 */ /* 0x000fca00078e0214 */
[----:B------:R0:W4:Y:S02]  /*1960*/  LDG.E R24, desc[UR8][R16.64] ;  /* 0x0000000810187981 */ /* 0x000124000c1e1900 */
[----:B0-----:R-:W-:-:S05]  /*1970*/  IMAD.WIDE R16, R0, 0x4, R16 ;  /* 0x0000000400107825 */ /* 0x001fca00078e0210 */
[----:B------:R0:W5:Y:S01]  /*1980*/  LDG.E R20, desc[UR8][R16.64] ;  /* 0x0000000810147981 */ /* 0x000162000c1e1900 */
[----:B------:R-:W-:Y:S02]  /*1990*/  UIADD3 UR5, UPT, UPT, UR4, 0x1, URZ ;  /* 0x0000000104057890 */ /* 0x000fe4000fffe0ff */
[----:B------:R-:W1:Y:S01]  /*19a0*/  I2F.F64.U32 R28, UR4 ;  /* 0x00000004001c7d12 */ /* 0x000e620008201800 */
[----:B------:R-:W-:-:S07]  /*19b0*/  UIADD3 UR6, UPT, UPT, UR4, 0x3, URZ ;  /* 0x0000000304067890 */ /* 0x000fce000fffe0ff */
[----:B------:R-:W2:Y:S01]  /*19c0*/  I2F.F64.U32 R18, UR5 ;  /* 0x0000000500127d12 */ /* 0x000ea20008201800 */
[----:B------:R-:W-:Y:S01]  /*19d0*/  UIADD3 UR5, UPT, UPT, UR4, 0x2, URZ ;  /* 0x0000000204057890 */ /* 0x000fe2000fffe0ff */
[----:B0-----:R-:W-:Y:S01]  /*19e0*/  IMAD.WIDE R16, R0, 0x4, R16 ;  /* 0x0000000400107825 */ /* 0x001fe200078e0210 */
[C---:B-1----:R-:W-:Y:S02]  /*19f0*/  DFMA R28, R12.reuse, -0.5, R28 ;  /* 0xbfe000000c1c782b */ /* 0x042fe4000000001c */
[----:B--2---:R-:W-:-:S06]  /*1a00*/  DFMA R18, R12, -0.5, R18 ;  /* 0xbfe000000c12782b */ /* 0x004fcc0000000012 */
[----:B------:R-:W-:Y:S02]  /*1a10*/  DADD R28, R28, 0.5 ;  /* 0x3fe000001c1c7429 */ /* 0x000fe40000000000 */
[----:B------:R-:W-:-:S04]  /*1a20*/  DADD R18, R18, 0.5 ;  /* 0x3fe0000012127429 */ /* 0x000fc80000000000 */
[----:B------:R-:W0:Y:S08]  /*1a30*/  F2F.F32.F64 R25, R28 ;  /* 0x0000001c00197310 */ /* 0x000e300000301000 */
[----:B------:R-:W1:Y:S01]  /*1a40*/  F2F.F32.F64 R21, R18 ;  /* 0x0000001200157310 */ /* 0x000e620000301000 */
[----:B0-----:R-:W-:-:S07]  /*1a50*/  FFMA R25, R25, UR10, -R10 ;  /* 0x0000000a19197c23 */ /* 0x001fce000800080a */
[----:B------:R-:W0:Y:S01]  /*1a60*/  I2F.F64.U32 R18, UR5 ;  /* 0x0000000500127d12 */ /* 0x000e220008201800 */
[----:B------:R-:W-:Y:S01]  /*1a70*/  UIADD3 UR5, UPT, UPT, UR4, 0x4, URZ ;  /* 0x0000000404057890 */ /* 0x000fe2000fffe0ff */
[----:B-1----:R-:W-:-:S06]  /*1a80*/  FFMA R21, R21, UR10, -R10 ;  /* 0x0000000a15157c23 */ /* 0x002fcc000800080a */
[----:B------:R-:W1:Y:S01]  /*1a90*/  I2F.F64.U32 R28, UR6 ;  /* 0x00000006001c7d12 */ /* 0x000e620008201800 */
[----:B------:R-:W-:Y:S01]  /*1aa0*/  UIADD3 UR6, UPT, UPT, UR4, 0x6, URZ ;  /* 0x0000000604067890 */ /* 0x000fe2000fffe0ff */
[----:B0-----:R-:W-:-:S08]  /*1ab0*/  DFMA R18, R12, -0.5, R18 ;  /* 0xbfe000000c12782b */ /* 0x001fd00000000012 */
[----:B------:R-:W-:Y:S02]  /*1ac0*/  DADD R18, R18, 0.5 ;  /* 0x3fe0000012127429 */ /* 0x000fe40000000000 */
[----:B-1----:R-:W-:-:S04]  /*1ad0*/  DFMA R28, R12, -0.5, R28 ;  /* 0xbfe000000c1c782b */ /* 0x002fc8000000001c */
[----:B------:R-:W0:Y:S04]  /*1ae0*/  F2F.F32.F64 R23, R18 ;  /* 0x0000001200177310 */ /* 0x000e280000301000 */
[----:B------:R-:W-:-:S04]  /*1af0*/  DADD R28, R28, 0.5 ;  /* 0x3fe000001c1c7429 */ /* 0x000fc80000000000 */
[----:B------:R-:W1:Y:S01]  /*1b00*/  I2F.F64.U32 R18, UR5 ;  /* 0x0000000500127d12 */ /* 0x000e620008201800 */
[----:B------:R-:W-:Y:S01]  /*1b10*/  UIADD3 UR5, UPT, UPT, UR4, 0x5, URZ ;  /* 0x0000000504057890 */ /* 0x000fe2000fffe0ff */
[----:B0-----:R-:W-:-:S06]  /*1b20*/  FFMA R23, R23, UR10, -R10 ;  /* 0x0000000a17177c23 */ /* 0x001fcc000800080a */
[----:B------:R-:W-:Y:S01]  /*1b30*/  F2F.F32.F64 R11, R28 ;  /* 0x0000001c000b7310 */ /* 0x000fe20000301000 */
[----:B-1----:R-:W-:-:S07]  /*1b40*/  DFMA R18, R12, -0.5, R18 ;  /* 0xbfe000000c12782b */ /* 0x002fce0000000012 */
[----:B------:R-:W0:Y:S01]  /*1b50*/  I2F.F64.U32 R28, UR6 ;  /* 0x00000006001c7d12 */ /* 0x000e220008201800 */
[----:B------:R-:W-:-:S07]  /*1b60*/  DADD R18, R18, 0.5 ;  /* 0x3fe0000012127429 */ /* 0x000fce0000000000 */
[----:B------:R-:W-:Y:S01]  /*1b70*/  F2F.F32.F64 R27, R18 ;  /* 0x00000012001b7310 */ /* 0x000fe20000301000 */
[----:B0-----:R-:W-:-:S08]  /*1b80*/  DFMA R28, R12, -0.5, R28 ;  /* 0xbfe000000c1c782b */ /* 0x001fd0000000001c */
[----:B------:R-:W-:Y:S01]  /*1b90*/  DADD R28, R28, 0.5 ;  /* 0x3fe000001c1c7429 */ /* 0x000fe20000000000 */
[----:B---3--:R-:W-:-:S05]  /*1ba0*/  FMNMX R22, RZ, R22, !PT ;  /* 0x00000016ff167209 */ /* 0x008fca0007800000 */
[----:B------:R-:W-:-:S04]  /*1bb0*/  FMUL R22, R22, R25 ;  /* 0x0000001916167220 */ /* 0x000fc80000400000 */
[----:B------:R-:W-:Y:S01]  /*1bc0*/  FFMA R22, R25, R22, R26 ;  /* 0x0000001619167223 */ /* 0x000fe2000000001a */
[----:B----4-:R-:W-:Y:S02]  /*1bd0*/  FMNMX R26, RZ, R24, !PT ;  /* 0x00000018ff1a7209 */ /* 0x010fe40007800000 */
[----:B------:R-:W0:Y:S01]  /*1be0*/  I2F.F64.U32 R24, UR5 ;  /* 0x0000000500187d12 */ /* 0x000e220008201800 */
[----:B------:R-:W-:Y:S02]  /*1bf0*/  UIADD3 UR5, UPT, UPT, UR4, 0x7, URZ ;  /* 0x0000000704057890 */ /* 0x000fe4000fffe0ff */
[----:B------:R-:W-:-:S04]  /*1c00*/  FMUL R26, R26, R21 ;  /* 0x000000151a1a7220 */ /* 0x000fc80000400000 */
[----:B------:R-:W-:Y:S01]  /*1c10*/  FFMA R22, R21, R26, R22 ;  /* 0x0000001a15167223 */ /* 0x000fe20000000016 */
[----:B-----5:R-:W-:Y:S02]  /*1c20*/  FMNMX R20, RZ, R20, !PT ;  /* 0x00000014ff147209 */ /* 0x020fe40007800000 */
[----:B------:R-:W1:Y:S03]  /*1c30*/  I2F.F64.U32 R18, UR5 ;  /* 0x0000000500127d12 */ /* 0x000e660008201800 */
[----:B------:R-:W-:Y:S01]  /*1c40*/  FMUL R20, R20, R23 ;  /* 0x0000001714147220 */ /* 0x000fe20000400000 */
[----:B0-----:R-:W-:-:S03]  /*1c50*/  DFMA R24, R12, -0.5, R24 ;  /* 0xbfe000000c18782b */ /* 0x001fc60000000018 */
[----:B------:R-:W-:Y:S01]  /*1c60*/  FFMA R22, R23, R20, R22 ;  /* 0x0000001417167223 */ /* 0x000fe20000000016 */
[----:B------:R-:W-:-:S04]  /*1c70*/  IMAD.WIDE R20, R0, 0x4, R16 ;  /* 0x0000000400147825 */ /* 0x000fc800078e0210 */
[----:B------:R-:W-:Y:S01]  /*1c80*/  DADD R24, R24, 0.5 ;  /* 0x3fe0000018187429 */ /* 0x000fe20000000000 */
[----:B------:R0:W-:Y:S09]  /*1c90*/  F2F.F32.F64 R23, R28 ;  /* 0x0000001c00177310 */ /* 0x0001f20000301000 */
[----:B------:R2:W3:Y:S01]  /*1ca0*/  F2F.F32.F64 R25, R24 ;  /* 0x0000001800197310 */ /* 0x0004e20000301000 */
[----:B0-----:R0:W4:Y:S04]  /*1cb0*/  LDG.E R28, desc[UR8][R20.64] ;  /* 0x00000008141c7981 */ /* 0x001128000c1e1900 */
[----:B--2---:R1:W2:Y:S01]  /*1cc0*/  LDG.E R24, desc[UR8][R16.64] ;  /* 0x0000000810187981 */ /* 0x0042a2000c1e1900 */
[----:B0-----:R-:W-:-:S05]  /*1cd0*/  IMAD.WIDE R20, R0, 0x4, R20 ;  /* 0x0000000400147825 */ /* 0x001fca00078e0214 */
[----:B------:R-:W5:Y:S01]  /*1ce0*/  LDG.E R26, desc[UR8][R20.64] ;  /* 0x00000008141a7981 */ /* 0x000f62000c1e1900 */
[----:B-1----:R-:W-:Y:S01]  /*1cf0*/  DFMA R16, R12, -0.5, R18 ;  /* 0xbfe000000c10782b */ /* 0x002fe20000000012 */
[----:B------:R-:W-:-:S05]  /*1d00*/  IMAD.WIDE R18, R0, 0x4, R20 ;  /* 0x0000000400127825 */ /* 0x000fca00078e0214 */
[----:B------:R0:W5:Y:S02]  /*1d10*/  LDG.E R29, desc[UR8][R18.64] ;  /* 0x00000008121d7981 */ /* 0x000164000c1e1900 */
[----:B0-----:R-:W-:-:S06]  /*1d20*/  IMAD.WIDE R18, R0, 0x4, R18 ;  /* 0x0000000400127825 */ /* 0x001fcc00078e0212 */
[----:B------:R-:W5:Y:S01]  /*1d30*/  LDG.E R18, desc[UR8][R18.64] ;  /* 0x0000000812127981 */ /* 0x000f62000c1e1900 */
[----:B------:R-:W-:Y:S01]  /*1d40*/  DADD R16, R16, 0.5 ;  /* 0x3fe0000010107429 */ /* 0x000fe20000000000 */
[--C-:B------:R-:W-:Y:S01]  /*1d50*/  FFMA R11, R11, UR10, -R10.reuse ;  /* 0x0000000a0b0b7c23 */ /* 0x100fe2000800080a */
[----:B------:R-:W-:Y:S01]  /*1d60*/  UIADD3 UR4, UPT, UPT, UR4, 0x8, URZ ;  /* 0x0000000804047890 */ /* 0x000fe2000fffe0ff */
[----:B------:R-:W-:-:S07]  /*1d70*/  FFMA R27, R27, UR10, -R10 ;  /* 0x0000000a1b1b7c23 */ /* 0x000fce000800080a */
[----:B------:R-:W0:Y:S01]  /*1d80*/  F2F.F32.F64 R17, R16 ;  /* 0x0000001000117310 */ /* 0x000e220000301000 */
[--C-:B---3--:R-:W-:Y:S01]  /*1d90*/  FFMA R25, R25, UR10, -R10.reuse ;  /* 0x0000000a19197c23 */ /* 0x108fe2000800080a */
[----:B------:R-:W-:Y:S01]  /*1da0*/  ISETP.NE.AND P0, PT, R7, UR4, PT ;  /* 0x0000000407007c0c */ /* 0x000fe2000bf05270 */
[--C-:B------:R-:W-:Y:S01]  /*1db0*/  FFMA R23, R23, UR10, -R10.reuse ;  /* 0x0000000a17177c23 */ /* 0x100fe2000800080a */
[----:B0-----:R-:W-:Y:S01]  /*1dc0*/  FFMA R17, R17, UR10, -R10 ;  /* 0x0000000a11117c23 */ /* 0x001fe2000800080a */
[----:B----4-:R-:W-:Y:S02]  /*1dd0*/  FMNMX R28, RZ, R28, !PT ;  /* 0x0000001cff1c7209 */ /* 0x010fe40007800000 */
[----:B--2---:R-:W-:-:S03]  /*1de0*/  FMNMX R24, RZ, R24, !PT ;  /* 0x00000018ff187209 */ /* 0x004fc60007800000 */
[----:B------:R-:W-:Y:S02]  /*1df0*/  FMUL R28, R28, R27 ;  /* 0x0000001b1c1c7220 */ /* 0x000fe40000400000 */
[----:B------:R-:W-:Y:S01]  /*1e00*/  FMUL R24, R24, R11 ;  /* 0x0000000b18187220 */ /* 0x000fe20000400000 */
[----:B-----5:R-:W-:-:S03]  /*1e10*/  FMNMX R26, RZ, R26, !PT ;  /* 0x0000001aff1a7209 */ /* 0x020fc60007800000 */
[----:B------:R-:W-:Y:S02]  /*1e20*/  FFMA R22, R11, R24, R22 ;  /* 0x000000180b167223 */ /* 0x000fe40000000016 */
[----:B------:R-:W-:Y:S02]  /*1e30*/  FMUL R26, R26, R25 ;  /* 0x000000191a1a7220 */ /* 0x000fe40000400000 */
[----:B------:R-:W-:Y:S01]  /*1e40*/  FFMA R22, R27, R28, R22 ;  /* 0x0000001c1b167223 */ /* 0x000fe20000000016 */
[----:B------:R-:W-:-:S03]  /*1e50*/  FMNMX R29, RZ, R29, !PT ;  /* 0x0000001dff1d7209 */ /* 0x000fc60007800000 */
[----:B------:R-:W-:Y:S02]  /*1e60*/  FFMA R22, R25, R26, R22 ;  /* 0x0000001a19167223 */ /* 0x000fe40000000016 */
[----:B------:R-:W-:-:S04]  /*1e70*/  FMUL R29, R29, R23 ;  /* 0x000000171d1d7220 */ /* 0x000fc80000400000 */
[----:B------:R-:W-:Y:S01]  /*1e80*/  FFMA R22, R23, R29, R22 ;  /* 0x0000001d17167223 */ /* 0x000fe20000000016 */
[----:B------:R-:W-:-:S05]  /*1e90*/  FMNMX R18, RZ, R18, !PT ;  /* 0x00000012ff127209 */ /* 0x000fca0007800000 */
[----:B------:R-:W-:-:S04]  /*1ea0*/  FMUL R18, R18, R17 ;  /* 0x0000001112127220 */ /* 0x000fc80000400000 */
[----:B------:R-:W-:Y:S01]  /*1eb0*/  FFMA R26, R17, R18, R22 ;  /* 0x00000012111a7223 */ /* 0x000fe20000000016 */
[----:B------:R-:W-:Y:S06]  /*1ec0*/  @P0 BRA `(.L_x_15) ;  /* 0xfffffff800940947 */ /* 0x000fec000383ffff */
[----:B------:R-:W-:-:S07]  /*1ed0*/  MOV R11, R7 ;  /* 0x00000007000b7202 */ /* 0x000fce0000000f00 */
.L_x_14:
[----:B------:R-:W-:-:S13]  /*1ee0*/  ISETP.NE.AND P0, PT, R5, RZ, PT ;  /* 0x000000ff0500720c */ /* 0x000fda0003f05270 */
[----:B------:R-:W-:Y:S05]  /*1ef0*/  @!P0 BRA `(.L_x_16) ;  /* 0x0000000400788947 */ /* 0x000fea0003800000 */
[----:B0-----:R-:W-:Y:S02]  /*1f00*/  IADD3 R14, PT, PT, R5, -0x1, RZ ;  /* 0xffffffff050e7810 */ /* 0x001fe40007ffe0ff */
[----:B------:R-:W-:Y:S02]  /*1f10*/  ISETP.NE.AND P1, PT, R6, RZ, PT ;  /* 0x000000ff0600720c */ /* 0x000fe40003f25270 */
[----:B------:R-:W-:-:S13]  /*1f20*/  ISETP.GE.U32.AND P0, PT, R14, 0x3, PT ;  /* 0x000000030e00780c */ /* 0x000fda0003f06070 */
[----:B------:R-:W-:Y:S05]  /*1f30*/  @!P0 BRA `(.L_x_17) ;  /* 0x0000000000bc8947 */ /* 0x000fea0003800000 */
[----:B------:R-:W0:Y:S01]  /*1f40*/  LDC.64 R22, c[0x0][0x380] ;  /* 0x0000e000ff167b82 */ /* 0x000e220000000a00 */
[----:B------:R-:W-:Y:S01]  /*1f50*/  IMAD R15, R0, R11, R3 ;  /* 0x0000000b000f7224 */ /* 0x000fe200078e0203 */
[C---:B------:R-:W-:Y:S01]  /*1f60*/  IADD3 R25, PT, PT, R11.reuse, 0x1, RZ ;  /* 0x000000010b197810 */ /* 0x040fe20007ffe0ff */
[----:B------:R-:W1:Y:S01]  /*1f70*/  I2F.F64.U32 R28, R11 ;  /* 0x0000000b001c7312 */ /* 0x000e620000201800 */
[----:B------:R-:W-:Y:S01]  /*1f80*/  IADD3 R27, PT, PT, R11, 0x2, RZ ;  /* 0x000000020b1b7810 */ /* 0x000fe20007ffe0ff */
[----:B------:R-:W2:Y:S01]  /*1f90*/  LDCU UR4, c[0x0][0x39c] ;  /* 0x00007380ff0477ac */ /* 0x000ea20008000800 */
[----:B0-----:R-:W-:-:S04]  /*1fa0*/  IMAD.WIDE R22, R15, 0x4, R22 ;  /* 0x000000040f167825 */ /* 0x001fc800078e0216 */
[C---:B------:R-:W-:Y:S02]  /*1fb0*/  IMAD.WIDE R16, R0.reuse, 0x4, R22 ;  /* 0x0000000400107825 */ /* 0x040fe400078e0216 */
[----:B------:R-:W3:Y:S04]  /*1fc0*/  LDG.E R22, desc[UR8][R22.64] ;  /* 0x0000000816167981 */ /* 0x000ee8000c1e1900 */
[----:B------:R0:W4:Y:S02]  /*1fd0*/  LDG.E R24, desc[UR8][R16.64] ;  /* 0x0000000810187981 */ /* 0x000124000c1e1900 */
[----:B0-----:R-:W-:-:S05]  /*1fe0*/  IMAD.WIDE R16, R0, 0x4, R16 ;  /* 0x0000000400107825 */ /* 0x001fca00078e0210 */
[----:B------:R0:W5:Y:S01]  /*1ff0*/  LDG.E R23, desc[UR8][R16.64] ;  /* 0x0000000810177981 */ /* 0x000162000c1e1900 */
[----:B------:R-:W-:-:S05]  /*2000*/  IMAD.WIDE R14, R0, 0x4, R16 ;  /* 0x00000004000e7825 */ /* 0x000fca00078e0210 */
[----:B------:R1:W5:Y:S01]  /*2010*/  LDG.E R20, desc[UR8][R14.64] ;  /* 0x000000080e147981 */ /* 0x000362000c1e1900 */
[----:B------:R2:W1:Y:S08]  /*2020*/  I2F.F64.U32 R18, R25 ;  /* 0x0000001900127312 */ /* 0x0004700000201800 */
[----:B0-----:R-:W0:Y:S01]  /*2030*/  I2F.F64.U32 R16, R27 ;  /* 0x0000001b00107312 */ /* 0x001e220000201800 */
[----:B--2---:R-:W-:-:S07]  /*2040*/  IADD3 R25, PT, PT, R11, 0x3, RZ ;  /* 0x000000030b197810 */ /* 0x004fce0007ffe0ff */
[----:B-1----:R-:W1:Y:S01]  /*2050*/  I2F.F64.U32 R14, R25 ;  /* 0x00000019000e7312 */ /* 0x002e620000201800 */
[C---:B------:R-:W-:Y:S02]  /*2060*/  DFMA R28, R12.reuse, -0.5, R28 ;  /* 0xbfe000000c1c782b */ /* 0x040fe4000000001c */
[C---:B------:R-:W-:Y:S02]  /*2070*/  DFMA R18, R12.reuse, -0.5, R18 ;  /* 0xbfe000000c12782b */ /* 0x040fe40000000012 */
[----:B0-----:R-:W-:-:S04]  /*2080*/  DFMA R16, R12, -0.5, R16 ;  /* 0xbfe000000c10782b */ /* 0x001fc80000000010 */
[----:B------:R-:W-:Y:S02]  /*2090*/  DADD R28, R28, 0.5 ;  /* 0x3fe000001c1c7429 */ /* 0x000fe40000000000 */
[----:B------:R-:W-:Y:S02]  /*20a0*/  DADD R18, R18, 0.5 ;  /* 0x3fe0000012127429 */ /* 0x000fe40000000000 */
[----:B-1----:R-:W-:Y:S02]  /*20b0*/  DFMA R14, R12, -0.5, R14 ;  /* 0xbfe000000c0e782b */ /* 0x002fe4000000000e */
[----:B------:R-:W-:Y:S01]  /*20c0*/  DADD R16, R16, 0.5 ;  /* 0x3fe0000010107429 */ /* 0x000fe20000000000 */
[----:B------:R-:W0:Y:S05]  /*20d0*/  F2F.F32.F64 R21, R28 ;  /* 0x0000001c00157310 */ /* 0x000e2a0000301000 */
[----:B------:R-:W-:-:S03]  /*20e0*/  DADD R14, R14, 0.5 ;  /* 0x3fe000000e0e7429 */ /* 0x000fc60000000000 */
[----:B------:R-:W1:Y:S08]  /*20f0*/  F2F.F32.F64 R19, R18 ;  /* 0x0000001200137310 */ /* 0x000e700000301000 */
[----:B------:R-:W2:Y:S01]  /*2100*/  F2F.F32.F64 R17, R16 ;  /* 0x0000001000117310 */ /* 0x000ea20000301000 */
[----:B0-----:R-:W-:-:S07]  /*2110*/  FFMA R21, R21, UR4, -R10 ;  /* 0x0000000415157c23 */ /* 0x001fce000800080a */
[----:B------:R-:W0:Y:S01]  /*2120*/  F2F.F32.F64 R15, R14 ;  /* 0x0000000e000f7310 */ /* 0x000e220000301000 */
[--C-:B-1----:R-:W-:Y:S01]  /*2130*/  FFMA R19, R19, UR4, -R10.reuse ;  /* 0x0000000413137c23 */ /* 0x102fe2000800080a */
[--C-:B--2---:R-:W-:Y:S01]  /*2140*/  FFMA R17, R17, UR4, -R10.reuse ;  /* 0x0000000411117c23 */ /* 0x104fe2000800080a */
[----:B0-----:R-:W-:Y:S01]  /*2150*/  FFMA R15, R15, UR4, -R10 ;  /* 0x000000040f0f7c23 */ /* 0x001fe2000800080a */
[----:B------:R-:W-:Y:S02]  /*2160*/  IADD3 R11, PT, PT, R11, 0x4, RZ ;  /* 0x000000040b0b7810 */ /* 0x000fe40007ffe0ff */
[----:B---3--:R-:W-:Y:S02]  /*2170*/  FMNMX R22, RZ, R22, !PT ;  /* 0x00000016ff167209 */ /* 0x008fe40007800000 */
[----:B----4-:R-:W-:-:S03]  /*2180*/  FMNMX R24, RZ, R24, !PT ;  /* 0x00000018ff187209 */ /* 0x010fc60007800000 */
[----:B------:R-:W-:-:S04]  /*2190*/  FMUL R22, R22, R21 ;  /* 0x0000001516167220 */ /* 0x000fc80000400000 */
[----:B------:R-:W-:Y:S01]  /*21a0*/  FFMA R22, R21, R22, R26 ;  /* 0x0000001615167223 */ /* 0x000fe2000000001a */
[----:B------:R-:W-:-:S04]  /*21b0*/  FMUL R24, R24, R19 ;  /* 0x0000001318187220 */ /* 0x000fc80000400000 */
[----:B------:R-:W-:Y:S01]  /*21c0*/  FFMA R22, R19, R24, R22 ;  /* 0x0000001813167223 */ /* 0x000fe20000000016 */
[----:B-----5:R-:W-:-:S05]  /*21d0*/  FMNMX R23, RZ, R23, !PT ;  /* 0x00000017ff177209 */ /* 0x020fca0007800000 */
[----:B------:R-:W-:Y:S01]  /*21e0*/  FMUL R23, R23, R17 ;  /* 0x0000001117177220 */ /* 0x000fe20000400000 */
[----:B------:R-:W-:-:S03]  /*21f0*/  FMNMX R20, RZ, R20, !PT ;  /* 0x00000014ff147209 */ /* 0x000fc60007800000 */
[----:B------:R-:W-:Y:S02]  /*2200*/  FFMA R22, R17, R23, R22 ;  /* 0x0000001711167223 */ /* 0x000fe40000000016 */
[----:B------:R-:W-:-:S04]  /*2210*/  FMUL R20, R20, R15 ;  /* 0x0000000f14147220 */ /* 0x000fc80000400000 */
[----:B------:R-:W-:-:S07]  /*2220*/  FFMA R26, R15, R20, R22 ;  /* 0x000000140f1a7223 */ /* 0x000fce0000000016 */
.L_x_17:
[----:B------:R-:W-:Y:S05]  /*2230*/  @!P1 BRA `(.L_x_16) ;  /* 0x0000000000a89947 */ /* 0x000fea0003800000 */
[----:B------:R-:W-:Y:S02]  /*2240*/  ISETP.NE.AND P0, PT, R6, 0x1, PT ;  /* 0x000000010600780c */ /* 0x000fe40003f05270 */
[----:B------:R-:W-:-:S11]  /*2250*/  ISETP.NE.AND P1, PT, R8, RZ, PT ;  /* 0x000000ff0800720c */ /* 0x000fd60003f25270 */
[----:B------:R-:W-:Y:S05]  /*2260*/  @!P0 BRA `(.L_x_18) ;  /* 0x0000000000648947 */ /* 0x000fea0003800000 */
[----:B------:R-:W0:Y:S01]  /*2270*/  LDC.64 R20, c[0x0][0x380] ;  /* 0x0000e000ff147b82 */ /* 0x000e220000000a00 */
[----:B------:R-:W-:Y:S01]  /*2280*/  IMAD R15, R0, R11, R3 ;  /* 0x0000000b000f7224 */ /* 0x000fe200078e0203 */
[----:B------:R-:W1:Y:S01]  /*2290*/  I2F.F64.U32 R16, R11 ;  /* 0x0000000b00107312 */ /* 0x000e620000201800 */
[----:B------:R-:W-:Y:S01]  /*22a0*/  IADD3 R22, PT, PT, R11, 0x1, RZ ;  /* 0x000000010b167810 */ /* 0x000fe20007ffe0ff */
[----:B------:R-:W2:Y:S01]  /*22b0*/  LDCU UR4, c[0x0][0x39c] ;  /* 0x00007380ff0477ac */ /* 0x000ea20008000800 */
[----:B0-----:R-:W-:-:S04]  /*22c0*/  IMAD.WIDE R20, R15, 0x4, R20 ;  /* 0x000000040f147825 */ /* 0x001fc800078e0214 */
[----:B------:R-:W-:Y:S02]  /*22d0*/  IMAD.WIDE R18, R0, 0x4, R20 ;  /* 0x0000000400127825 */ /* 0x000fe400078e0214 */
[----:B------:R-:W3:Y:S04]  /*22e0*/  LDG.E R20, desc[UR8][R20.64] ;  /* 0x0000000814147981 */ /* 0x000ee8000c1e1900 */
[----:B------:R2:W4:Y:S01]  /*22f0*/  LDG.E R18, desc[UR8][R18.64] ;  /* 0x0000000812127981 */ /* 0x000522000c1e1900 */
[----:B------:R-:W0:Y:S01]  /*2300*/  I2F.F64.U32 R14, R22 ;  /* 0x00000016000e7312 */ /* 0x000e220000201800 */
[----:B-1----:R-:W-:Y:S01]  /*2310*/  DFMA R16, R12, -0.5, R16 ;  /* 0xbfe000000c10782b */ /* 0x002fe20000000010 */
[----:B------:R-:W-:-:S07]  /*2320*/  IADD3 R11, PT, PT, R11, 0x2, RZ ;  /* 0x000000020b0b7810 */ /* 0x000fce0007ffe0ff */
[----:B------:R-:W-:Y:S02]  /*2330*/  DADD R16, R16, 0.5 ;  /* 0x3fe0000010107429 */ /* 0x000fe40000000000 */
[----:B0-----:R-:W-:-:S08]  /*2340*/  DFMA R14, R12, -0.5, R14 ;  /* 0xbfe000000c0e782b */ /* 0x001fd0000000000e */
[----:B------:R-:W2:Y:S01]  /*2350*/  F2F.F32.F64 R17, R16 ;  /* 0x0000001000117310 */ /* 0x000ea20000301000 */
[----:B------:R-:W-:-:S10]  /*2360*/  DADD R14, R14, 0.5 ;  /* 0x3fe000000e0e7429 */ /* 0x000fd40000000000 */
[----:B------:R-:W0:Y:S01]  /*2370*/  F2F.F32.F64 R15, R14 ;  /* 0x0000000e000f7310 */ /* 0x000e220000301000 */
[--C-:B--2---:R-:W-:Y:S01]  /*2380*/  FFMA R19, R17, UR4, -R10.reuse ;  /* 0x0000000411137c23 */ /* 0x104fe2000800080a */
[----:B0-----:R-:W-:Y:S01]  /*2390*/  FFMA R21, R15, UR4, -R10 ;  /* 0x000000040f157c23 */ /* 0x001fe2000800080a */
[----:B---3--:R-:W-:Y:S02]  /*23a0*/  FMNMX R20, RZ, R20, !PT ;  /* 0x00000014ff147209 */ /* 0x008fe40007800000 */
[----:B----4-:R-:W-:-:S03]  /*23b0*/  FMNMX R18, RZ, R18, !PT ;  /* 0x00000012ff127209 */ /* 0x010fc60007800000 */
[----:B------:R-:W-:-:S04]  /*23c0*/  FMUL R20, R20, R19 ;  /* 0x0000001314147220 */ /* 0x000fc80000400000 */
[----:B------:R-:W-:Y:S01]  /*23d0*/  FFMA R20, R19, R20, R26 ;  /* 0x0000001413147223 */ /* 0x000fe2000000001a */
[----:B------:R-:W-:-:S04]  /*23e0*/  FMUL R18, R18, R21 ;  /* 0x0000001512127220 */ /* 0x000fc80000400000 */
[----:B------:R-:W-:-:S07]  /*23f0*/  FFMA R26, R21, R18, R20 ;  /* 0x00000012151a7223 */ /* 0x000fce0000000014 */
.L_x_18:
[----:B------:R-:W-:Y:S05]  /*2400*/  @!P1 BRA `(.L_x_16) ;  /* 0x0000000000349947 */ /* 0x000fea0003800000 */
[----:B------:R-:W0:Y:S01]  /*2410*/  LDC.64 R14, c[0x0][0x380] ;  /* 0x0000e000ff0e7b82 */ /* 0x000e220000000a00 */
[----:B------:R-:W-:Y:S01]  /*2420*/  IMAD R17, R0, R11, R3 ;  /* 0x0000000b00117224 */ /* 0x000fe200078e0203 */
[----:B------:R-:W2:Y:S03]  /*2430*/  LDCU UR4, c[0x0][0x39c] ;  /* 0x00007380ff0477ac */ /* 0x000ea60008000800 */
[----:B0-----:R-:W-:-:S06]  /*2440*/  IMAD.WIDE R16, R17, 0x4, R14 ;  /* 0x0000000411107825 */ /* 0x001fcc00078e020e */
[----:B------:R-:W3:Y:S01]  /*2450*/  LDG.E R16, desc[UR8][R16.64] ;  /* 0x0000000810107981 */ /* 0x000ee2000c1e1900 */
[----:B------:R-:W1:Y:S02]  /*2460*/  I2F.F64.U32 R14, R11 ;  /* 0x0000000b000e7312 */ /* 0x000e640000201800 */
[----:B-1----:R-:W-:-:S08]  /*2470*/  DFMA R14, R12, -0.5, R14 ;  /* 0xbfe000000c0e782b */ /* 0x002fd0000000000e */
[----:B------:R-:W-:-:S10]  /*2480*/  DADD R14, R14, 0.5 ;  /* 0x3fe000000e0e7429 */ /* 0x000fd40000000000 */
[----:B------:R-:W2:Y:S02]  /*2490*/  F2F.F32.F64 R15, R14 ;  /* 0x0000000e000f7310 */ /* 0x000ea40000301000 */
[----:B--2---:R-:W-:Y:S01]  /*24a0*/  FFMA R19, R15, UR4, -R10 ;  /* 0x000000040f137c23 */ /* 0x004fe2000800080a */
[----:B---3--:R-:W-:-:S05]  /*24b0*/  FMNMX R18, RZ, R16, !PT ;  /* 0x00000010ff127209 */ /* 0x008fca0007800000 */
[----:B------:R-:W-:-:S04]  /*24c0*/  FMUL R18, R18, R19 ;  /* 0x0000001312127220 */ /* 0x000fc80000400000 */
[----:B------:R-:W-:-:S07]  /*24d0*/  FFMA R26, R19, R18, R26 ;  /* 0x00000012131a7223 */ /* 0x000fce000000001a */
.L_x_16:
[----:B0-----:R-:W0:Y:S01]  /*24e0*/  MUFU.RCP R10, R9 ;  /* 0x00000009000a7308 */ /* 0x001e220000001000 */
[----:B------:R-:W-:Y:S07]  /*24f0*/  BSSY.RECONVERGENT B0, `(.L_x_19) ;  /* 0x000000b000007945 */ /* 0x000fee0003800200 */
[----:B------:R-:W2:Y:S01]  /*2500*/  FCHK P0, R26, R9 ;  /* 0x000000091a007302 */ /* 0x000ea20000000000 */
[----:B0-----:R-:W-:-:S04]  /*2510*/  FFMA R11, R10, -R9, 1 ;  /* 0x3f8000000a0b7423 */ /* 0x001fc80000000809 */
[----:B------:R-:W-:-:S04]  /*2520*/  FFMA R11, R10, R11, R10 ;  /* 0x0000000b0a0b7223 */ /* 0x000fc8000000000a */
[----:B------:R-:W-:-:S04]  /*2530*/  FFMA R15, R11, R26, RZ ;  /* 0x0000001a0b0f7223 */ /* 0x000fc800000000ff */
[----:B------:R-:W-:-:S04]  /*2540*/  FFMA R10, R15, -R9, R26 ;  /* 0x800000090f0a7223 */ /* 0x000fc8000000001a */
[----:B------:R-:W-:Y:S01]  /*2550*/  FFMA R10, R11, R10, R15 ;  /* 0x0000000a0b0a7223 */ /* 0x000fe2000000000f */
[----:B--2---:R-:W-:Y:S06]  /*2560*/  @!P0 BRA `(.L_x_20) ;  /* 0x00000000000c8947 */ /* 0x004fec0003800000 */
[----:B------:R-:W-:Y:S02]  /*2570*/  MOV R20, R26 ;  /* 0x0000001a00147202 */ /* 0x000fe40000000f00 */
[----:B------:R-:W-:-:S07]  /*2580*/  MOV R14, 0x25a0 ;  /* 0x000025a0000e7802 */ /* 0x000fce0000000f00 */
[----:B-1----:R-:W-:Y:S05]  /*2590*/  CALL.REL.NOINC `($__internal_1_$__cuda_sm3x_div_rn_noftz_f32_slowpath) ;  /* 0x0000000000b47944 */ /* 0x002fea0003c00000 */
.L_x_20:
[----:B------:R-:W-:Y:S05]  /*25a0*/  BSYNC.RECONVERGENT B0 ;  /* 0x0000000000007941 */ /* 0x000fea0003800200 */
.L_x_19:
[----:B------:R-:W-:Y:S01]  /*25b0*/  FSEL R10, R10, RZ, P3 ;  /* 0x000000ff0a0a7208 */ /* 0x000fe20001800000 */
[----:B------:R-:W-:Y:S03]  /*25c0*/  BSSY.RECONVERGENT B0, `(.L_x_21) ;  /* 0x000000c000007945 */ /* 0x000fe60003800200 */
[----:B------:R-:W-:Y:S01]  /*25d0*/  IADD3 R9, PT, PT, R10, -0xd000000, RZ ;  /* 0xf30000000a097810 */ /* 0x000fe20007ffe0ff */
[----:B------:R0:W2:Y:S03]  /*25e0*/  MUFU.RSQ R11, R10 ;  /* 0x0000000a000b7308 */ /* 0x0000a60000001400 */
[----:B------:R-:W-:-:S13]  /*25f0*/  ISETP.GT.U32.AND P0, PT, R9, 0x727fffff, PT ;  /* 0x727fffff0900780c */ /* 0x000fda0003f04070 */
[----:B0-----:R-:W-:Y:S05]  /*2600*/  @!P0 BRA `(.L_x_22) ;  /* 0x00000000000c8947 */ /* 0x001fea0003800000 */
[----:B------:R-:W-:-:S07]  /*2610*/  MOV R17, 0x2630 ;  /* 0x0000263000117802 */ /* 0x000fce0000000f00 */
[----:B-12---:R-:W-:Y:S05]  /*2620*/  CALL.REL.NOINC `($__internal_0_$__cuda_sm20_sqrt_rn_f32_slowpath) ;  /* 0x0000000000347944 */ /* 0x006fea0003c00000 */
[----:B------:R-:W-:Y:S05]  /*2630*/  BRA `(.L_x_23) ;  /* 0x0000000000107947 */ /* 0x000fea0003800000 */
.L_x_22:
[----:B--2---:R-:W-:Y:S01]  /*2640*/  FMUL.FTZ R9, R10, R11 ;  /* 0x0000000b0a097220 */ /* 0x004fe20000410000 */
[----:B------:R-:W-:-:S03]  /*2650*/  FMUL.FTZ R11, R11, 0.5 ;  /* 0x3f0000000b0b7820 */ /* 0x000fc60000410000 */
[----:B------:R-:W-:-:S04]  /*2660*/  FFMA R10, -R9, R9, R10 ;  /* 0x00000009090a7223 */ /* 0x000fc8000000010a */
[----:B------:R-:W-:-:S07]  /*2670*/  FFMA R9, R10, R11, R9 ;  /* 0x0000000b0a097223 */ /* 0x000fce0000000009 */
.L_x_23:
[----:B------:R-:W-:Y:S05]  /*2680*/  BSYNC.RECONVERGENT B0 ;  /* 0x0000000000007941 */ /* 0x000fea0003800200 */
.L_x_21:
[----:B------:R-:W0:Y:S02]  /*2690*/  LDC.64 R10, c[0x0][0x3b0] ;  /* 0x0000ec00ff0a7b82 */ /* 0x000e240000000a00 */
[----:B0-----:R-:W-:Y:S01]  /*26a0*/  IMAD.WIDE R10, R3, 0x4, R10 ;  /* 0x00000004030a7825 */ /* 0x001fe200078e020a */
[----:B------:R-:W-:-:S04]  /*26b0*/  IADD3 R3, PT, PT, R2, R3, RZ ;  /* 0x0000000302037210 */ /* 0x000fc80007ffe0ff */
[----:B------:R0:W-:Y:S01]  /*26c0*/  STG.E desc[UR8][R10.64], R9 ;  /* 0x000000090a007986 */ /* 0x0001e2000c101908 */
[----:B------:R-:W-:-:S13]  /*26d0*/  ISETP.GE.U32.AND P0, PT, R3, R0, PT ;  /* 0x000000000300720c */ /* 0x000fda0003f06070 */
[----:B0-----:R-:W-:Y:S05]  /*26e0*/  @!P0 BRA `(.L_x_24) ;  /* 0xffffffd800d08947 */ /* 0x001fea000383ffff */
[----:B------:R-:W-:Y:S05]  /*26f0*/  EXIT ;  /* 0x000000000000794d */ /* 0x000fea0003800000 */
        .weak           $__internal_0_$__cuda_sm20_sqrt_rn_f32_slowpath
        .type           $__internal_0_$__cuda_sm20_sqrt_rn_f32_slowpath,@function
        .size           $__internal_0_$__cuda_sm20_sqrt_rn_f32_slowpath,($__internal_1_$__cuda_sm3x_div_rn_noftz_f32_slowpath - $__internal_0_$__cuda_sm20_sqrt_rn_f32_slowpath)
$__internal_0_$__cuda_sm20_sqrt_rn_f32_slowpath:
[----:B------:R-:W-:-:S13]  /*2700*/  LOP3.LUT P0, RZ, R10, 0x7fffffff, RZ, 0xc0, !PT ;  /* 0x7fffffff0aff7812 */ /* 0x000fda000780c0ff */
[----:B------:R-:W-:Y:S05]  /*2710*/  @!P0 BRA `(.L_x_25) ;  /* 0x0000000000448947 */ /* 0x000fea0003800000 */
[----:B------:R-:W-:Y:S02]  /*2720*/  FSETP.GEU.FTZ.AND P0, PT, R10, RZ, PT ;  /* 0x000000ff0a00720b */ /* 0x000fe40003f1e000 */
[----:B------:R-:W-:-:S11]  /*2730*/  MOV R9, R10 ;  /* 0x0000000a00097202 */ /* 0x000fd60000000f00 */
[----:B------:R-:W-:Y:S01]  /*2740*/  @!P0 MOV R10, 0x7fffffff ;  /* 0x7fffffff000a8802 */ /* 0x000fe20000000f00 */
[----:B------:R-:W-:Y:S06]  /*2750*/  @!P0 BRA `(.L_x_25) ;  /* 0x0000000000348947 */ /* 0x000fec0003800000 */
[----:B------:R-:W-:-:S13]  /*2760*/  FSETP.GTU.FTZ.AND P0, PT, |R9|, +INF , PT ;  /* 0x7f8000000900780b */ /* 0x000fda0003f1c200 */
[----:B------:R-:W-:Y:S01]  /*2770*/  @P0 FADD.FTZ R10, R9, 1 ;  /* 0x3f800000090a0421 */ /* 0x000fe20000010000 */
[----:B------:R-:W-:Y:S06]  /*2780*/  @P0 BRA `(.L_x_25) ;  /* 0x0000000000280947 */ /* 0x000fec0003800000 */
[----:B------:R-:W-:-:S13]  /*2790*/  FSETP.NEU.FTZ.AND P0, PT, |R9|, +INF , PT ;  /* 0x7f8000000900780b */ /* 0x000fda0003f1d200 */
[----:B------:R-:W-:-:S04]  /*27a0*/  @P0 FFMA R11, R9, 1.84467440737095516160e+19, RZ ;  /* 0x5f800000090b0823 */ /* 0x000fc800000000ff */
[----:B------:R-:W0:Y:S02]  /*27b0*/  @P0 MUFU.RSQ R10, R11 ;  /* 0x0000000b000a0308 */ /* 0x000e240000001400 */
[----:B0-----:R-:W-:Y:S01]  /*27c0*/  @P0 FMUL.FTZ R14, R11, R10 ;  /* 0x0000000a0b0e0220 */ /* 0x001fe20000410000 */
[----:B------:R-:W-:Y:S01]  /*27d0*/  @P0 FMUL.FTZ R16, R10, 0.5 ;  /* 0x3f0000000a100820 */ /* 0x000fe20000410000 */
[----:B------:R-:W-:Y:S02]  /*27e0*/  @!P0 MOV R10, R9 ;  /* 0x00000009000a8202 */ /* 0x000fe40000000f00 */
[----:B------:R-:W-:-:S04]  /*27f0*/  @P0 FADD.FTZ R15, -R14, -RZ ;  /* 0x800000ff0e0f0221 */ /* 0x000fc80000010100 */
[----:B------:R-:W-:-:S04]  /*2800*/  @P0 FFMA R15, R14, R15, R11 ;  /* 0x0000000f0e0f0223 */ /* 0x000fc8000000000b */
[----:B------:R-:W-:-:S04]  /*2810*/  @P0 FFMA R15, R15, R16, R14 ;  /* 0x000000100f0f0223 */ /* 0x000fc8000000000e */
[----:B------:R-:W-:-:S07]  /*2820*/  @P0 FMUL.FTZ R10, R15, 2.3283064365386962891e-10 ;  /* 0x2f8000000f0a0820 */ /* 0x000fce0000410000 */
.L_x_25:
[----:B------:R-:W-:Y:S01]  /*2830*/  HFMA2 R11, -RZ, RZ, 0, 0 ;  /* 0x00000000ff0b7431 */ /* 0x000fe200000001ff */
[----:B------:R-:W-:Y:S02]  /*2840*/  MOV R9, R10 ;  /* 0x0000000a00097202 */ /* 0x000fe40000000f00 */
[----:B------:R-:W-:-:S04]  /*2850*/  MOV R10, R17 ;  /* 0x00000011000a7202 */ /* 0x000fc80000000f00 */
[----:B------:R-:W-:Y:S05]  /*2860*/  RET.REL.NODEC R10 `(_ZN6gbkfit6models7model0119kernels_cuda_device34model_image_3d_extract_moment_mapsEPKfiiifffPfS5_S5_) ;  /* 0xffffffd40ae47950 */ /* 0x000fea0003c3ffff */
        .weak           $__internal_1_$__cuda_sm3x_div_rn_noftz_f32_slowpath
        .type           $__internal_1_$__cuda_sm3x_div_rn_noftz_f32_slowpath,@function
        .size           $__internal_1_$__cuda_sm3x_div_rn_noftz_f32_slowpath,(.L_x_127 - $__internal_1_$__cuda_sm3x_div_rn_noftz_f32_slowpath)
$__internal_1_$__cuda_sm3x_div_rn_noftz_f32_slowpath:
[----:B------:R-:W-:Y:S01]  /*2870*/  SHF.R.U32.HI R11, RZ, 0x17, R9 ;  /* 0x00000017ff0b7819 */ /* 0x000fe20000011609 */
[----:B------:R-:W-:Y:S01]  /*2880*/  BSSY.RECONVERGENT B1, `(.L_x_26) ;  /* 0x0000063000017945 */ /* 0x000fe20003800200 */
[----:B------:R-:W-:Y:S02]  /*2890*/  SHF.R.U32.HI R10, RZ, 0x17, R20 ;  /* 0x00000017ff0a7819 */ /* 0x000fe40000011614 */
[----:B------:R-:W-:Y:S02]  /*28a0*/  LOP3.LUT R11, R11, 0xff, RZ, 0xc0, !PT ;  /* 0x000000ff0b0b7812 */ /* 0x000fe400078ec0ff */
[----:B------:R-:W-:Y:S02]  /*28b0*/  LOP3.LUT R18, R10, 0xff, RZ, 0xc0, !PT ;  /* 0x000000ff0a127812 */ /* 0x000fe400078ec0ff */
[----:B------:R-:W-:Y:S02]  /*28c0*/  IADD3 R16, PT, PT, R11, -0x1, RZ ;  /* 0xffffffff0b107810 */ /* 0x000fe40007ffe0ff */
[----:B------:R-:W-:-:S02]  /*28d0*/  IADD3 R10, PT, PT, R18, -0x1, RZ ;  /* 0xffffffff120a7810 */ /* 0x000fc40007ffe0ff */
[----:B------:R-:W-:Y:S02]  /*28e0*/  ISETP.GT.U32.AND P0, PT, R16, 0xfd, PT ;  /* 0x000000fd1000780c */ /* 0x000fe40003f04070 */
[----:B------:R-:W-:Y:S02]  /*28f0*/  MOV R17, R9 ;  /* 0x0000000900117202 */ /* 0x000fe40000000f00 */
[----:B------:R-:W-:-:S13]  /*2900*/  ISETP.GT.U32.OR P0, PT, R10, 0xfd, P0 ;  /* 0x000000fd0a00780c */ /* 0x000fda0000704470 */
[----:B------:R-:W-:Y:S01]  /*2910*/  @!P0 MOV R15, RZ ;  /* 0x000000ff000f8202 */ /* 0x000fe20000000f00 */
[----:B------:R-:W-:Y:S06]  /*2920*/  @!P0 BRA `(.L_x_27) ;  /* 0x00000000005c8947 */ /* 0x000fec0003800000 */
[----:B------:R-:W-:Y:S02]  /*2930*/  FSETP.GTU.FTZ.AND P0, PT, |R20|, +INF , PT ;  /* 0x7f8000001400780b */ /* 0x000fe40003f1c200 */
[----:B------:R-:W-:-:S04]  /*2940*/  FSETP.GTU.FTZ.AND P1, PT, |R9|, +INF , PT ;  /* 0x7f8000000900780b */ /* 0x000fc80003f3c200 */
[----:B------:R-:W-:-:S13]  /*2950*/  PLOP3.LUT P0, PT, P0, P1, PT, 0xf8, 0x8f ;  /* 0x00000000008f781c */ /* 0x000fda0000703f70 */
[----:B------:R-:W-:Y:S05]  /*2960*/  @P0 BRA `(.L_x_28) ;  /* 0x00000004004c0947 */ /* 0x000fea0003800000 */
[----:B------:R-:W-:-:S13]  /*2970*/  LOP3.LUT P0, RZ, R17, 0x7fffffff, R20, 0xc8, !PT ;  /* 0x7fffffff11ff7812 */ /* 0x000fda000780c814 */
[----:B------:R-:W-:Y:S05]  /*2980*/  @!P0 BRA `(.L_x_29) ;  /* 0x00000004003c8947 */ /* 0x000fea0003800000 */
[C---:B------:R-:W-:Y:S02]  /*2990*/  FSETP.NEU.FTZ.AND P4, PT, |R20|.reuse, +INF , PT ;  /* 0x7f8000001400780b */ /* 0x040fe40003f9d200 */
[----:B------:R-:W-:Y:S02]  /*29a0*/  FSETP.NEU.FTZ.AND P1, PT, |R9|, +INF , PT ;  /* 0x7f8000000900780b */ /* 0x000fe40003f3d200 */
[----:B------:R-:W-:-:S11]  /*29b0*/  FSETP.NEU.FTZ.AND P0, PT, |R20|, +INF , PT ;  /* 0x7f8000001400780b */ /* 0x000fd60003f1d200 */
[----:B------:R-:W-:Y:S05]  /*29c0*/  @!P1 BRA !P4, `(.L_x_29) ;  /* 0x00000004002c9947 */ /* 0x000fea0006000000 */
[----:B------:R-:W-:-:S04]  /*29d0*/  LOP3.LUT P4, RZ, R20, 0x7fffffff, RZ, 0xc0, !PT ;  /* 0x7fffffff14ff7812 */ /* 0x000fc8000788c0ff */
[----:B------:R-:W-:-:S13]  /*29e0*/  PLOP3.LUT P1, PT, P1, P4, PT, 0x2f, 0xf2 ;  /* 0x0000000000f2781c */ /* 0x000fda0000f28577 */
[----:B------:R-:W-:Y:S05]  /*29f0*/  @P1 BRA `(.L_x_30) ;  /* 0x0000000400181947 */ /* 0x000fea0003800000 */
[----:B------:R-:W-:-:S04]  /*2a00*/  LOP3.LUT P1, RZ, R17, 0x7fffffff, RZ, 0xc0, !PT ;  /* 0x7fffffff11ff7812 */ /* 0x000fc8000782c0ff */
[----:B------:R-:W-:-:S13]  /*2a10*/  PLOP3.LUT P0, PT, P0, P1, PT, 0x2f, 0xf2 ;  /* 0x0000000000f2781c */ /* 0x000fda0000702577 */
[----:B------:R-:W-:Y:S05]  /*2a20*/  @P0 BRA `(.L_x_31) ;  /* 0x0000000400000947 */ /* 0x000fea0003800000 */
[----:B------:R-:W-:Y:S02]  /*2a30*/  ISETP.GE.AND P0, PT, R10, RZ, PT ;  /* 0x000000ff0a00720c */ /* 0x000fe40003f06270 */
[----:B------:R-:W-:-:S11]  /*2a40*/  ISETP.GE.AND P1, PT, R16, RZ, PT ;  /* 0x000000ff1000720c */ /* 0x000fd60003f26270 */
[----:B------:R-:W-:Y:S01]  /*2a50*/  @P0 MOV R15, RZ ;  /* 0x000000ff000f0202 */ /* 0x000fe20000000f00 */
[----:B------:R-:W-:Y:S01]  /*2a60*/  @!P0 FFMA R20, R20, 1.84467440737095516160e+19, RZ ;  /* 0x5f80000014148823 */ /* 0x000fe200000000ff */
[----:B------:R-:W-:Y:S01]  /*2a70*/  @!P0 MOV R15, 0xffffffc0 ;  /* 0xffffffc0000f8802 */ /* 0x000fe20000000f00 */
[----:B------:R-:W-:-:S03]  /*2a80*/  @!P1 FFMA R17, R9, 1.84467440737095516160e+19, RZ ;  /* 0x5f80000009119823 */ /* 0x000fc600000000ff */
[----:B------:R-:W-:-:S07]  /*2a90*/  @!P1 IADD3 R15, PT, PT, R15, 0x40, RZ ;  /* 0x000000400f0f9810 */ /* 0x000fce0007ffe0ff */
.L_x_27:
[----:B------:R-:W-:Y:S01]  /*2aa0*/  LEA R10, R11, 0xc0800000, 0x17 ;  /* 0xc08000000b0a7811 */ /* 0x000fe200078eb8ff */
[----:B------:R-:W-:Y:S01]  /*2ab0*/  BSSY.RECONVERGENT B2, `(.L_x_32) ;  /* 0x0000036000027945 */ /* 0x000fe20003800200 */
[----:B------:R-:W-:Y:S02]  /*2ac0*/  IADD3 R18, PT, PT, R18, -0x7f, RZ ;  /* 0xffffff8112127810 */ /* 0x000fe40007ffe0ff */
[----:B------:R-:W-:-:S03]  /*2ad0*/  IADD3 R19, PT, PT, -R10, R17, RZ ;  /* 0x000000110a137210 */ /* 0x000fc60007ffe1ff */
[C---:B------:R-:W-:Y:S01]  /*2ae0*/  IMAD R10, R18.reuse, -0x800000, R20 ;  /* 0xff800000120a7824 */ /* 0x040fe200078e0214 */
[----:B------:R-:W0:Y:S01]  /*2af0*/  MUFU.RCP R17, R19 ;  /* 0x0000001300117308 */ /* 0x000e220000001000 */
[----:B------:R-:W-:Y:S01]  /*2b00*/  FADD.FTZ R21, -R19, -RZ ;  /* 0x800000ff13157221 */ /* 0x000fe20000010100 */
[----:B------:R-:W-:-:S04]  /*2b10*/  IADD3 R18, PT, PT, R18, 0x7f, -R11 ;  /* 0x0000007f12127810 */ /* 0x000fc80007ffe80b */
[----:B------:R-:W-:Y:S01]  /*2b20*/  IADD3 R18, PT, PT, R18, R15, RZ ;  /* 0x0000000f12127210 */ /* 0x000fe20007ffe0ff */
[----:B0-----:R-:W-:-:S04]  /*2b30*/  FFMA R16, R17, R21, 1 ;  /* 0x3f80000011107423 */ /* 0x001fc80000000015 */
[----:B------:R-:W-:-:S04]  /*2b40*/  FFMA R17, R17, R16, R17 ;  /* 0x0000001011117223 */ /* 0x000fc80000000011 */
[----:B------:R-:W-:-:S04]  /*2b50*/  FFMA R16, R10, R17, RZ ;  /* 0x000000110a107223 */ /* 0x000fc800000000ff */
[----:B------:R-:W-:-:S04]  /*2b60*/  FFMA R20, R21, R16, R10 ;  /* 0x0000001015147223 */ /* 0x000fc8000000000a */
[----:B------:R-:W-:-:S04]  /*2b70*/  FFMA R16, R17, R20, R16 ;  /* 0x0000001411107223 */ /* 0x000fc80000000010 */
[----:B------:R-:W-:-:S04]  /*2b80*/  FFMA R21, R21, R16, R10 ;  /* 0x0000001015157223 */ /* 0x000fc8000000000a */
[----:B------:R-:W-:-:S05]  /*2b90*/  FFMA R10, R17, R21, R16 ;  /* 0x00000015110a7223 */ /* 0x000fca0000000010 */
[----:B------:R-:W-:-:S04]  /*2ba0*/  SHF.R.U32.HI R11, RZ, 0x17, R10 ;  /* 0x00000017ff0b7819 */ /* 0x000fc8000001160a */
[----:B------:R-:W-:-:S04]  /*2bb0*/  LOP3.LUT R11, R11, 0xff, RZ, 0xc0, !PT ;  /* 0x000000ff0b0b7812 */ /* 0x000fc800078ec0ff */
[----:B------:R-:W-:-:S04]  /*2bc0*/  IADD3 R19, PT, PT, R11, R18, RZ ;  /* 0x000000120b137210 */ /* 0x000fc80007ffe0ff */
[----:B------:R-:W-:-:S04]  /*2bd0*/  IADD3 R11, PT, PT, R19, -0x1, RZ ;  /* 0xffffffff130b7810 */ /* 0x000fc80007ffe0ff */
[----:B------:R-:W-:-:S13]  /*2be0*/  ISETP.GE.U32.AND P0, PT, R11, 0xfe, PT ;  /* 0x000000fe0b00780c */ /* 0x000fda0003f06070 */
[----:B------:R-:W-:Y:S05]  /*2bf0*/  @!P0 BRA `(.L_x_33) ;  /* 0x0000000000808947 */ /* 0x000fea0003800000 */
[----:B------:R-:W-:-:S13]  /*2c00*/  ISETP.GT.AND P0, PT, R19, 0xfe, PT ;  /* 0x000000fe1300780c */ /* 0x000fda0003f04270 */
[----:B------:R-:W-:Y:S05]  /*2c10*/  @P0 BRA `(.L_x_34) ;  /* 0x00000000006c0947 */ /* 0x000fea0003800000 */
[----:B------:R-:W-:-:S13]  /*2c20*/  ISETP.GE.AND P0, PT, R19, 0x1, PT ;  /* 0x000000011300780c */ /* 0x000fda0003f06270 */
[----:B------:R-:W-:Y:S05]  /*2c30*/  @P0 BRA `(.L_x_35) ;  /* 0x0000000000740947 */ /* 0x000fea0003800000 */
[----:B------:R-:W-:Y:S02]  /*2c40*/  ISETP.GE.AND P0, PT, R19, -0x18, PT ;  /* 0xffffffe81300780c */ /* 0x000fe40003f06270 */
[----:B------:R-:W-:-:S11]  /*2c50*/  LOP3.LUT R10, R10, 0x80000000, RZ, 0xc0, !PT ;  /* 0x800000000a0a7812 */ /* 0x000fd600078ec0ff */
[----:B------:R-:W-:Y:S05]  /*2c60*/  @!P0 BRA `(.L_x_35) ;  /* 0x0000000000688947 */ /* 0x000fea0003800000 */
[-CC-:B------:R-:W-:Y:S01]  /*2c70*/  FFMA.RZ R11, R17, R21.reuse, R16.reuse ;  /* 0x00000015110b7223 */ /* 0x180fe2000000c010 */
[C---:B------:R-:W-:Y:S02]  /*2c80*/  IADD3 R18, PT, PT, R19.reuse, 0x20, RZ ;  /* 0x0000002013127810 */ /* 0x040fe40007ffe0ff */
[----:B------:R-:W-:Y:S02]  /*2c90*/  ISETP.NE.AND P4, PT, R19, RZ, PT ;  /* 0x000000ff1300720c */ /* 0x000fe40003f85270 */
[----:B------:R-:W-:Y:S01]  /*2ca0*/  LOP3.LUT R15, R11, 0x7fffff, RZ, 0xc0, !PT ;  /* 0x007fffff0b0f7812 */ /* 0x000fe200078ec0ff */
[CCC-:B------:R-:W-:Y:S01]  /*2cb0*/  FFMA.RP R11, R17.reuse, R21.reuse, R16.reuse ;  /* 0x00000015110b7223 */ /* 0x1c0fe20000008010 */
[----:B------:R-:W-:Y:S01]  /*2cc0*/  FFMA.RM R16, R17, R21, R16 ;  /* 0x0000001511107223 */ /* 0x000fe20000004010 */
[----:B------:R-:W-:Y:S02]  /*2cd0*/  ISETP.NE.AND P1, PT, R19, RZ, PT ;  /* 0x000000ff1300720c */ /* 0x000fe40003f25270 */
[----:B------:R-:W-:-:S02]  /*2ce0*/  LOP3.LUT R15, R15, 0x800000, RZ, 0xfc, !PT ;  /* 0x008000000f0f7812 */ /* 0x000fc400078efcff */
[----:B------:R-:W-:Y:S02]  /*2cf0*/  IADD3 R17, PT, PT, -R19, RZ, RZ ;  /* 0x000000ff13117210 */ /* 0x000fe40007ffe1ff */
[----:B------:R-:W-:Y:S02]  /*2d00*/  SHF.L.U32 R18, R15, R18, RZ ;  /* 0x000000120f127219 */ /* 0x000fe400000006ff */
[----:B------:R-:W-:Y:S02]  /*2d10*/  FSETP.NEU.FTZ.AND P0, PT, R11, R16, PT ;  /* 0x000000100b00720b */ /* 0x000fe40003f1d000 */
[----:B------:R-:W-:Y:S02]  /*2d20*/  SEL R16, R17, RZ, P4 ;  /* 0x000000ff11107207 */ /* 0x000fe40002000000 */
[----:B------:R-:W-:Y:S02]  /*2d30*/  ISETP.NE.AND P1, PT, R18, RZ, P1 ;  /* 0x000000ff1200720c */ /* 0x000fe40000f25270 */
[----:B------:R-:W-:-:S02]  /*2d40*/  SHF.R.U32.HI R16, RZ, R16, R15 ;  /* 0x00000010ff107219 */ /* 0x000fc4000001160f */
[----:B------:R-:W-:Y:S02]  /*2d50*/  PLOP3.LUT P0, PT, P0, P1, PT, 0xf8, 0x8f ;  /* 0x00000000008f781c */ /* 0x000fe40000703f70 */
[----:B------:R-:W-:Y:S02]  /*2d60*/  SHF.R.U32.HI R18, RZ, 0x1, R16 ;  /* 0x00000001ff127819 */ /* 0x000fe40000011610 */
[----:B------:R-:W-:-:S04]  /*2d70*/  SEL R11, RZ, 0x1, !P0 ;  /* 0x00000001ff0b7807 */ /* 0x000fc80004000000 */
[----:B------:R-:W-:-:S04]  /*2d80*/  LOP3.LUT R11, R11, 0x1, R18, 0xf8, !PT ;  /* 0x000000010b0b7812 */ /* 0x000fc800078ef812 */
[----:B------:R-:W-:-:S04]  /*2d90*/  LOP3.LUT R11, R11, R16, RZ, 0xc0, !PT ;  /* 0x000000100b0b7212 */ /* 0x000fc800078ec0ff */
[----:B------:R-:W-:-:S04]  /*2da0*/  IADD3 R11, PT, PT, R18, R11, RZ ;  /* 0x0000000b120b7210 */ /* 0x000fc80007ffe0ff */
[----:B------:R-:W-:Y:S01]  /*2db0*/  LOP3.LUT R10, R11, R10, RZ, 0xfc, !PT ;  /* 0x0000000a0b0a7212 */ /* 0x000fe200078efcff */
[----:B------:R-:W-:Y:S06]  /*2dc0*/  BRA `(.L_x_35) ;  /* 0x0000000000107947 */ /* 0x000fec0003800000 */
.L_x_34:
[----:B------:R-:W-:-:S04]  /*2dd0*/  LOP3.LUT R10, R10, 0x80000000, RZ, 0xc0, !PT ;  /* 0x800000000a0a7812 */ /* 0x000fc800078ec0ff */
[----:B------:R-:W-:Y:S01]  /*2de0*/  LOP3.LUT R10, R10, 0x7f800000, RZ, 0xfc, !PT ;  /* 0x7f8000000a0a7812 */ /* 0x000fe200078efcff */
[----:B------:R-:W-:Y:S06]  /*2df0*/  BRA `(.L_x_35) ;  /* 0x0000000000047947 */ /* 0x000fec0003800000 */
.L_x_33:
[----:B------:R-:W-:-:S07]  /*2e00*/  LEA R10, R18, R10, 0x17 ;  /* 0x0000000a120a7211 */ /* 0x000fce00078eb8ff */
.L_x_35:
[----:B------:R-:W-:Y:S05]  /*2e10*/  BSYNC.RECONVERGENT B2 ;  /* 0x0000000000027941 */ /* 0x000fea0003800200 */
.L_x_32:
[----:B------:R-:W-:Y:S05]  /*2e20*/  BRA `(.L_x_36) ;  /* 0x0000000000207947 */ /* 0x000fea0003800000 */
.L_x_31:
[----:B------:R-:W-:-:S04]  /*2e30*/  LOP3.LUT R10, R17, 0x80000000, R20, 0x48, !PT ;  /* 0x80000000110a7812 */ /* 0x000fc800078e4814 */
[----:B------:R-:W-:Y:S01]  /*2e40*/  LOP3.LUT R10, R10, 0x7f800000, RZ, 0xfc, !PT ;  /* 0x7f8000000a0a7812 */ /* 0x000fe200078efcff */
[----:B------:R-:W-:Y:S06]  /*2e50*/  BRA `(.L_x_36) ;  /* 0x0000000000147947 */ /* 0x000fec0003800000 */
.L_x_30:
[----:B------:R-:W-:Y:S01]  /*2e60*/  LOP3.LUT R10, R17, 0x80000000, R20, 0x48, !PT ;  /* 0x80000000110a7812 */ /* 0x000fe200078e4814 */
[----:B------:R-:W-:Y:S06]  /*2e70*/  BRA `(.L_x_36) ;  /* 0x00000000000c7947 */ /* 0x000fec0003800000 */
.L_x_29:
[----:B------:R-:W0:Y:S01]  /*2e80*/  MUFU.RSQ R10, -QNAN ;  /* 0xffc00000000a7908 */ /* 0x000e220000001400 */
[----:B------:R-:W-:Y:S05]  /*2e90*/  BRA `(.L_x_36) ;  /* 0x0000000000047947 */ /* 0x000fea0003800000 */
.L_x_28:
[----:B------:R-:W-:-:S07]  /*2ea0*/  FADD.FTZ R10, R20, R9 ;  /* 0x00000009140a7221 */ /* 0x000fce0000010000 */
.L_x_36:
[----:B------:R-:W-:Y:S05]  /*2eb0*/  BSYNC.RECONVERGENT B1 ;  /* 0x0000000000017941 */ /* 0x000fea0003800200 */
.L_x_26:
[----:B------:R-:W-:-:S04]  /*2ec0*/  HFMA2 R15, -RZ, RZ, 0, 0 ;  /* 0x00000000ff0f7431 */ /* 0x000fc800000001ff */
[----:B0-----:R-:W-:Y:S05]  /*2ed0*/  RET.REL.NODEC R14 `(_ZN6gbkfit6models7model0119kernels_cuda_device34model_image_3d_extract_moment_mapsEPKfiiifffPfS5_S5_) ;  /* 0xffffffd00e487950 */ /* 0x001fea0003c3ffff */
.L_x_37:
[----:B------:R-:W-:-:S00]  /*2ee0*/  BRA `(.L_x_37) ;  /* 0xfffffffc00fc7947 */ /* 0x000fc0000383ffff */
[----:B------:R-:W-:-:S00]  /*2ef0*/  NOP ;  /* 0x0000000000007918 */ /* 0x000fc00000000000 */
        /* <DEDUP_REMOVED lines=8> */
.L_x_127:


//--------------------- .text._ZN6gbkfit6models7model0119kernels_cuda_device34model_image_3d_downsample_and_copyEPKfiiiiiiiiiiiiPf --------------------------
	.section	.text._ZN6gbkfit6models7model0119kernels_cuda_device34model_image_3d_downsample_and_copyEPKfiiiiiiiiiiiiPf,"ax",@progbits
	.align	128
        .global         _ZN6gbkfit6models7model0119kernels_cuda_device34model_image_3d_downsample_and_copyEPKfiiiiiiiiiiiiPf
        .type           _ZN6gbkfit6models7model0119kernels_cuda_device34model_image_3d_downsample_and_copyEPKfiiiiiiiiiiiiPf,@function
        .size           _ZN6gbkfit6models7model0119kernels_cuda_device34model_image_3d_downsample_and_copyEPKfiiiiiiiiiiiiPf,(.L_x_128 - _ZN6gbkfit6models7model0119kernels_cuda_device34model_image_3d_downsample_and_copyEPKfiiiiiiiiiiiiPf)
        .other          _ZN6gbkfit6models7model0119kernels_cuda_device34model_image_3d_downsample_and_copyEPKfiiiiiiiiiiiiPf,@"STO_CUDA_ENTRY STV_DEFAULT"
_ZN6gbkfit6models7model0119kernels_cuda_device34model_image_3d_downsample_and_copyEPKfiiiiiiiiiiiiPf:
.text._ZN6gbkfit6models7model0119kernels_cuda_device34model_image_3d_downsample_and_copyEPKfiiiiiiiiiiiiPf:
[----:B------:R-:W-:Y:S01]  /*0000*/  LDC R1, c[0x0][0x37c] ;  /* 0x0000df00ff017b82 */ /* 0x000fe20000000800 */
[----:B------:R-:W0:Y:S01]  /*0010*/  LDCU UR6, c[0x0][0x3ac] ;  /* 0x00007580ff0677ac */ /* 0x000e220008000800 */
[----:B------:R-:W1:Y:S06]  /*0020*/  S2R R3, SR_TID.X ;  /* 0x0000000000037919 */ /* 0x000e6c0000002100 */
[----:B------:R-:W2:Y:S01]  /*0030*/  LDC.64 R6, c[0x0][0x388] ;  /* 0x0000e200ff067b82 */ /* 0x000ea20000000a00 */
[----:B------:R-:W0:Y:S01]  /*0040*/  LDCU.64 UR4, c[0x0][0x3b0] ;  /* 0x00007600ff0477ac */ /* 0x000e220008000a00 */
[----:B------:R-:W3:Y:S06]  /*0050*/  LDCU UR7, c[0x0][0x390] ;  /* 0x00007200ff0777ac */ /* 0x000eec0008000800 */
[----:B------:R-:W1:Y:S01]  /*0060*/  LDC R2, c[0x0][0x360] ;  /* 0x0000d800ff027b82 */ /* 0x000e620000000800 */
[----:B0-----:R-:W-:-:S07]  /*0070*/  UIMAD UR4, UR4, UR6, URZ ;  /* 0x00000006040472a4 */ /* 0x001fce000f8e02ff */
[----:B------:R-:W1:Y:S01]  /*0080*/  S2UR UR6, SR_CTAID.X ;  /* 0x00000000000679c3 */ /* 0x000e620000002500 */
[----:B------:R-:W-:Y:S01]  /*0090*/  UIMAD UR4, UR4, UR5, URZ ;  /* 0x00000005040472a4 */ /* 0x000fe2000f8e02ff */
[----:B------:R-:W0:Y:S05]  /*00a0*/  LDCU UR5, c[0x0][0x370] ;  /* 0x00006e00ff0577ac */ /* 0x000e2a0008000800 */
[----:B------:R-:W-:-:S04]  /*00b0*/  I2FP.F32.S32 R5, UR4 ;  /* 0x0000000400057c45 */ /* 0x000fc80008201400 */
[----:B------:R-:W-:-:S04]  /*00c0*/  IADD3 R0, PT, PT, R5, 0x1800000, RZ ;  /* 0x0180000005007810 */ /* 0x000fc80007ffe0ff */
[----:B------:R-:W-:-:S04]  /*00d0*/  LOP3.LUT R0, R0, 0x7f800000, RZ, 0xc0, !PT ;  /* 0x7f80000000007812 */ /* 0x000fc800078ec0ff */
[----:B------:R-:W-:Y:S01]  /*00e0*/  ISETP.GT.U32.AND P0, PT, R0, 0x1ffffff, PT ;  /* 0x01ffffff0000780c */ /* 0x000fe20003f04070 */
[----:B--2---:R-:W-:Y:S02]  /*00f0*/  IMAD R0, R7, R6, RZ ;  /* 0x0000000607007224 */ /* 0x004fe400078e02ff */
[C---:B-1----:R-:W-:Y:S02]  /*0100*/  IMAD R3, R2.reuse, UR6, R3 ;  /* 0x0000000602037c24 */ /* 0x042fe4000f8e0203 */
[----:B0-----:R-:W-:Y:S02]  /*0110*/  IMAD R2, R2, UR5, RZ ;  /* 0x0000000502027c24 */ /* 0x001fe4000f8e02ff */
[----:B---3--:R-:W-:-:S06]  /*0120*/  IMAD R4, R0, UR7, RZ ;  /* 0x0000000700047c24 */ /* 0x008fcc000f8e02ff */
[----:B------:R-:W-:Y:S05]  /*0130*/  @P0 BRA `(.L_x_38) ;  /* 0x00000000000c0947 */ /* 0x000fea0003800000 */
[----:B------:R-:W-:-:S07]  /*0140*/  MOV R6, 0x160 ;  /* 0x0000016000067802 */ /* 0x000fce0000000f00 */
[----:B------:R-:W-:Y:S05]  /*0150*/  CALL.REL.NOINC `($__internal_2_$__cuda_sm20_rcp_rn_f32_slowpath) ;  /* 0x0000000c00ac7944 */ /* 0x000fea0003c00000 */
[----:B------:R-:W-:Y:S05]  /*0160*/  BRA `(.L_x_39) ;  /* 0x0000000000107947 */ /* 0x000fea0003800000 */
.L_x_38:
[----:B------:R-:W0:Y:S02]  /*0170*/  MUFU.RCP R6, R5 ;  /* 0x0000000500067308 */ /* 0x000e240000001000 */
[----:B0-----:R-:W-:-:S04]  /*0180*/  FFMA R7, R5, R6, -1 ;  /* 0xbf80000005077423 */ /* 0x001fc80000000006 */
[----:B------:R-:W-:-:S04]  /*0190*/  FADD.FTZ R7, -R7, -RZ ;  /* 0x800000ff07077221 */ /* 0x000fc80000010100 */
[----:B------:R-:W-:-:S07]  /*01a0*/  FFMA R5, R6, R7, R6 ;  /* 0x0000000706057223 */ /* 0x000fce0000000006 */
.L_x_39:
[----:B------:R-:W-:-:S13]  /*01b0*/  ISETP.GE.U32.AND P0, PT, R3, R4, PT ;  /* 0x000000040300720c */ /* 0x000fda0003f06070 */
[----:B------:R-:W-:Y:S05]  /*01c0*/  @P0 EXIT ;  /* 0x000000000000094d */ /* 0x000fea0003800000 */
[----:B------:R-:W0:Y:S01]  /*01d0*/  LDCU UR4, c[0x0][0x3b4] ;  /* 0x00007680ff0477ac */ /* 0x000e220008000800 */
[----:B------:R-:W1:Y:S01]  /*01e0*/  LDCU.64 UR6, c[0x0][0x358] ;  /* 0x00006b00ff0677ac */ /* 0x000e620008000a00 */
[----:B0-----:R-:W-:-:S09]  /*01f0*/  UISETP.GE.AND UP0, UPT, UR4, 0x1, UPT ;  /* 0x000000010400788c */ /* 0x001fd2000bf06270 */
[----:B-1----:R-:W-:Y:S05]  /*0200*/  BRA.U !UP0, `(.L_x_40) ;  /* 0x0000000d08607547 */ /* 0x002fea000b800000 */
[----:B------:R-:W0:Y:S02]  /*0210*/  LDCU UR4, c[0x0][0x3b0] ;  /* 0x00007600ff0477ac */ /* 0x000e240008000800 */
[----:B0-----:R-:W-:-:S09]  /*0220*/  UISETP.GE.AND UP0, UPT, UR4, 0x1, UPT ;  /* 0x000000010400788c */ /* 0x001fd2000bf06270 */
[----:B------:R-:W-:Y:S05]  /*0230*/  BRA.U !UP0, `(.L_x_41) ;  /* 0x0000000d08347547 */ /* 0x000fea000b800000 */
[----:B------:R-:W0:Y:S02]  /*0240*/  LDC R9, c[0x0][0x3ac] ;  /* 0x0000eb00ff097b82 */ /* 0x000e240000000800 */
[----:B0-----:R-:W-:-:S13]  /*0250*/  ISETP.GE.AND P0, PT, R9, 0x1, PT ;  /* 0x000000010900780c */ /* 0x001fda0003f06270 */
[----:B------:R-:W-:Y:S05]  /*0260*/  @!P0 BRA `(.L_x_42) ;  /* 0x0000000c00088947 */ /* 0x000fea0003800000 */
[----:B------:R-:W0:Y:S01]  /*0270*/  LDCU.64 UR4, c[0x0][0x380] ;  /* 0x00007000ff0477ac */ /* 0x000e220008000a00 */
[C---:B------:R-:W-:Y:S02]  /*0280*/  LOP3.LUT R6, R9.reuse, 0xf, RZ, 0xc0, !PT ;  /* 0x0000000f09067812 */ /* 0x040fe400078ec0ff */
[----:B------:R-:W-:-:S03]  /*0290*/  LOP3.LUT R7, R9, 0x7, RZ, 0xc0, !PT ;  /* 0x0000000709077812 */ /* 0x000fc600078ec0ff */
[----:B------:R-:W-:Y:S01]  /*02a0*/  VIADD R8, R6, 0xffffffff ;  /* 0xffffffff06087836 */ /* 0x000fe20000000000 */
[----:B------:R-:W-:-:S04]  /*02b0*/  IADD3 R10, PT, PT, R7, -0x1, RZ ;  /* 0xffffffff070a7810 */ /* 0x000fc80007ffe0ff */
[----:B------:R-:W-:Y:S02]  /*02c0*/  ISETP.GE.U32.AND P0, PT, R8, 0x7, PT ;  /* 0x000000070800780c */ /* 0x000fe40003f06070 */
[C---:B------:R-:W-:Y:S02]  /*02d0*/  LOP3.LUT R8, R9.reuse, 0x7ffffff0, RZ, 0xc0, !PT ;  /* 0x7ffffff009087812 */ /* 0x040fe400078ec0ff */
[----:B------:R-:W-:Y:S02]  /*02e0*/  ISETP.GE.U32.AND P1, PT, R10, 0x3, PT ;  /* 0x000000030a00780c */ /* 0x000fe40003f26070 */
[----:B------:R-:W-:Y:S01]  /*02f0*/  LOP3.LUT R9, R9, 0x3, RZ, 0xc0, !PT ;  /* 0x0000000309097812 */ /* 0x000fe200078ec0ff */
[----:B0-----:R-:W-:Y:S01]  /*0300*/  UIADD3 UR4, UP0, UPT, UR4, 0x20, URZ ;  /* 0x0000002004047890 */ /* 0x001fe2000ff1e0ff */
[----:B------:R-:W-:-:S03]  /*0310*/  IMAD.MOV R10, RZ, RZ, -R8 ;  /* 0x000000ffff0a7224 */ /* 0x000fc600078e0a08 */
[----:B------:R-:W-:-:S12]  /*0320*/  UIADD3.X UR5, UPT, UPT, URZ, UR5, URZ, UP0, !UPT ;  /* 0x00000005ff057290 */ /* 0x000fd800087fe4ff */
.L_x_50:
[----:B------:R-:W-:Y:S01]  /*0330*/  IABS R15, R0 ;  /* 0x00000000000f7213 */ /* 0x000fe20000000000 */
[----:B------:R-:W0:Y:S01]  /*0340*/  LDC R11, c[0x0][0x388] ;  /* 0x0000e200ff0b7b82 */ /* 0x000e220000000800 */
[----:B------:R-:W-:Y:S01]  /*0350*/  IABS R18, R3 ;  /* 0x0000000300127213 */ /* 0x000fe20000000000 */
[----:B------:R-:W1:Y:S01]  /*0360*/  LDCU.64 UR8, c[0x0][0x3b0] ;  /* 0x00007600ff0877ac */ /* 0x000e620008000a00 */
[----:B------:R-:W2:Y:S01]  /*0370*/  I2F.RP R14, R15 ;  /* 0x0000000f000e7306 */ /* 0x000ea20000209400 */
[----:B------:R-:W-:-:S07]  /*0380*/  IMAD.MOV.U32 R22, RZ, RZ, RZ ;  /* 0x000000ffff167224 */ /* 0x000fce00078e00ff */
[----:B--2---:R-:W2:Y:S02]  /*0390*/  MUFU.RCP R14, R14 ;  /* 0x0000000e000e7308 */ /* 0x004ea40000001000 */
[----:B--2---:R-:W-:Y:S02]  /*03a0*/  IADD3 R12, PT, PT, R14, 0xffffffe, RZ ;  /* 0x0ffffffe0e0c7810 */ /* 0x004fe40007ffe0ff */
[----:B0-----:R-:W-:-:S04]  /*03b0*/  IABS R14, R11 ;  /* 0x0000000b000e7213 */ /* 0x001fc80000000000 */
[----:B------:R0:W2:Y:S02]  /*03c0*/  F2I.FTZ.U32.TRUNC.NTZ R13, R12 ;  /* 0x0000000c000d7305 */ /* 0x0000a4000021f000 */
[----:B0-----:R-:W-:Y:S02]  /*03d0*/  HFMA2 R12, -RZ, RZ, 0, 0 ;  /* 0x00000000ff0c7431 */ /* 0x001fe400000001ff */
[----:B--2---:R-:W-:-:S04]  /*03e0*/  IMAD.MOV R16, RZ, RZ, -R13 ;  /* 0x000000ffff107224 */ /* 0x004fc800078e0a0d */
[----:B------:R-:W-:Y:S01]  /*03f0*/  IMAD R17, R16, R15, RZ ;  /* 0x0000000f10117224 */ /* 0x000fe200078e02ff */
[----:B------:R-:W-:-:S03]  /*0400*/  IABS R16, R0 ;  /* 0x0000000000107213 */ /* 0x000fc60000000000 */
[----:B------:R-:W-:Y:S02]  /*0410*/  IMAD.HI.U32 R13, R13, R17, R12 ;  /* 0x000000110d0d7227 */ /* 0x000fe400078e000c */
[----:B------:R-:W0:Y:S02]  /*0420*/  I2F.RP R17, R14 ;  /* 0x0000000e00117306 */ /* 0x000e240000209400 */
[----:B------:R-:W-:Y:S02]  /*0430*/  IMAD.MOV R19, RZ, RZ, -R16 ;  /* 0x000000ffff137224 */ /* 0x000fe400078e0a10 */
[----:B------:R-:W-:-:S04]  /*0440*/  IMAD.HI.U32 R16, R13, R18, RZ ;  /* 0x000000120d107227 */ /* 0x000fc800078e00ff */
[----:B------:R-:W-:Y:S02]  /*0450*/  IMAD R12, R16, R19, R18 ;  /* 0x00000013100c7224 */ /* 0x000fe400078e0212 */
[----:B------:R-:W-:-:S03]  /*0460*/  IMAD.MOV R18, RZ, RZ, -R0 ;  /* 0x000000ffff127224 */ /* 0x000fc600078e0a00 */
[----:B------:R-:W-:Y:S01]  /*0470*/  ISETP.GT.U32.AND P4, PT, R15, R12, PT ;  /* 0x0000000c0f00720c */ /* 0x000fe20003f84070 */
[----:B0-----:R-:W0:-:S12]  /*0480*/  MUFU.RCP R17, R17 ;  /* 0x0000001100117308 */ /* 0x001e180000001000 */
[-C--:B------:R-:W-:Y:S02]  /*0490*/  @!P4 IADD3 R12, PT, PT, R12, -R15.reuse, RZ ;  /* 0x8000000f0c0cc210 */ /* 0x080fe40007ffe0ff */
[----:B------:R-:W-:Y:S02]  /*04a0*/  @!P4 IADD3 R16, PT, PT, R16, 0x1, RZ ;  /* 0x000000011010c810 */ /* 0x000fe40007ffe0ff */
[----:B------:R-:W-:Y:S02]  /*04b0*/  ISETP.GE.U32.AND P2, PT, R12, R15, PT ;  /* 0x0000000f0c00720c */ /* 0x000fe40003f46070 */
[----:B------:R-:W-:Y:S01]  /*04c0*/  LOP3.LUT R12, R3, R0, RZ, 0x3c, !PT ;  /* 0x00000000030c7212 */ /* 0x000fe200078e3cff */
[----:B0-----:R-:W-:Y:S01]  /*04d0*/  VIADD R13, R17, 0xffffffe ;  /* 0x0ffffffe110d7836 */ /* 0x001fe20000000000 */
[----:B------:R-:W-:Y:S02]  /*04e0*/  ISETP.NE.AND P4, PT, R0, RZ, PT ;  /* 0x000000ff0000720c */ /* 0x000fe40003f85270 */
[----:B------:R-:W-:Y:S01]  /*04f0*/  ISETP.GE.AND P3, PT, R12, RZ, PT ;  /* 0x000000ff0c00720c */ /* 0x000fe20003f66270 */
[----:B------:R-:W-:-:S02]  /*0500*/  IMAD.MOV.U32 R12, RZ, RZ, RZ ;  /* 0x000000ffff0c7224 */ /* 0x000fc400078e00ff */
[----:B------:R-:W0:Y:S04]  /*0510*/  F2I.FTZ.U32.TRUNC.NTZ R13, R13 ;  /* 0x0000000d000d7305 */ /* 0x000e28000021f000 */
[----:B------:R-:W-:-:S06]  /*0520*/  @P2 VIADD R16, R16, 0x1 ;  /* 0x0000000110102836 */ /* 0x000fcc0000000000 */
[----:B------:R-:W-:Y:S02]  /*0530*/  @!P3 IADD3 R16, PT, PT, -R16, RZ, RZ ;  /* 0x000000ff1010b210 */ /* 0x000fe40007ffe1ff */
[----:B------:R-:W-:Y:S02]  /*0540*/  @!P4 LOP3.LUT R16, RZ, R0, RZ, 0x33, !PT ;  /* 0x00000000ff10c212 */ /* 0x000fe400078e33ff */
[----:B0-----:R-:W-:-:S03]  /*0550*/  IADD3 R15, PT, PT, RZ, -R13, RZ ;  /* 0x8000000dff0f7210 */ /* 0x001fc60007ffe0ff */
[----:B------:R-:W-:Y:S02]  /*0560*/  IMAD R18, R16, R18, R3 ;  /* 0x0000001210127224 */ /* 0x000fe400078e0203 */
[----:B------:R-:W-:-:S03]  /*0570*/  IMAD R15, R15, R14, RZ ;  /* 0x0000000e0f0f7224 */ /* 0x000fc600078e02ff */
[----:B------:R-:W-:Y:S01]  /*0580*/  IABS R17, R18 ;  /* 0x0000001200117213 */ /* 0x000fe20000000000 */
[----:B------:R-:W-:-:S03]  /*0590*/  IMAD.HI.U32 R12, R13, R15, R12 ;  /* 0x0000000f0d0c7227 */ /* 0x000fc600078e000c */
[----:B------:R-:W-:-:S05]  /*05a0*/  MOV R13, R17 ;  /* 0x00000011000d7202 */ /* 0x000fca0000000f00 */
[----:B------:R-:W-:-:S04]  /*05b0*/  IMAD.HI.U32 R17, R12, R13, RZ ;  /* 0x0000000d0c117227 */ /* 0x000fc800078e00ff */
[----:B------:R-:W-:-:S04]  /*05c0*/  IMAD.MOV R12, RZ, RZ, -R17 ;  /* 0x000000ffff0c7224 */ /* 0x000fc800078e0a11 */
[----:B------:R-:W-:Y:S01]  /*05d0*/  IMAD R13, R14, R12, R13 ;  /* 0x0000000c0e0d7224 */ /* 0x000fe200078e020d */
[----:B------:R-:W-:-:S04]  /*05e0*/  LOP3.LUT R12, R18, R11, RZ, 0x3c, !PT ;  /* 0x0000000b120c7212 */ /* 0x000fc800078e3cff */
[----:B------:R-:W-:Y:S02]  /*05f0*/  ISETP.GT.U32.AND P4, PT, R14, R13, PT ;  /* 0x0000000d0e00720c */ /* 0x000fe40003f84070 */
[----:B------:R-:W-:-:S11]  /*0600*/  ISETP.GE.AND P3, PT, R12, RZ, PT ;  /* 0x000000ff0c00720c */ /* 0x000fd60003f66270 */
[-C--:B------:R-:W-:Y:S01]  /*0610*/  @!P4 IADD3 R13, PT, PT, R13, -R14.reuse, RZ ;  /* 0x8000000e0d0dc210 */ /* 0x080fe20007ffe0ff */
[----:B------:R-:W-:Y:S01]  /*0620*/  @!P4 VIADD R17, R17, 0x1 ;  /* 0x000000011111c836 */ /* 0x000fe20000000000 */
[----:B------:R-:W-:Y:S02]  /*0630*/  ISETP.NE.AND P4, PT, R11, RZ, PT ;  /* 0x000000ff0b00720c */ /* 0x000fe40003f85270 */
[----:B------:R-:W-:Y:S02]  /*0640*/  ISETP.GE.U32.AND P2, PT, R13, R14, PT ;  /* 0x0000000e0d00720c */ /* 0x000fe40003f46070 */
[----:B------:R-:W0:Y:S08]  /*0650*/  LDC.64 R14, c[0x0][0x3a0] ;  /* 0x0000e800ff0e7b82 */ /* 0x000e300000000a00 */
[----:B------:R-:W0:Y:S03]  /*0660*/  LDC.64 R12, c[0x0][0x3a8] ;  /* 0x0000ea00ff0c7b82 */ /* 0x000e260000000a00 */
[----:B------:R-:W-:-:S05]  /*0670*/  @P2 IADD3 R17, PT, PT, R17, 0x1, RZ ;  /* 0x0000000111112810 */ /* 0x000fca0007ffe0ff */
[----:B------:R-:W-:Y:S01]  /*0680*/  @!P3 IMAD.MOV R17, RZ, RZ, -R17 ;  /* 0x000000ffff11b224 */ /* 0x000fe200078e0a11 */
[----:B------:R-:W-:-:S04]  /*0690*/  @!P4 LOP3.LUT R17, RZ, R11, RZ, 0x33, !PT ;  /* 0x0000000bff11c212 */ /* 0x000fc800078e33ff */
[----:B------:R-:W-:-:S05]  /*06a0*/  IADD3 R19, PT, PT, -R17, RZ, RZ ;  /* 0x000000ff11137210 */ /* 0x000fca0007ffe1ff */
[----:B------:R-:W-:-:S04]  /*06b0*/  IMAD R18, R11, R19, R18 ;  /* 0x000000130b127224 */ /* 0x000fc800078e0212 */
[----:B0-----:R-:W-:Y:S02]  /*06c0*/  IMAD R13, R18, R13, R14 ;  /* 0x0000000d120d7224 */ /* 0x001fe400078e020e */
[----:B------:R-:W-:Y:S02]  /*06d0*/  HFMA2 R18, -RZ, RZ, 0, 0 ;  /* 0x00000000ff127431 */ /* 0x000fe400000001ff */
[----:B-1----:R-:W-:Y:S02]  /*06e0*/  IMAD R11, R16, UR9, R12 ;  /* 0x00000009100b7c24 */ /* 0x002fe4000f8e020c */
[----:B------:R-:W-:-:S07]  /*06f0*/  IMAD R12, R17, UR8, R15 ;  /* 0x00000008110c7c24 */ /* 0x000fce000f8e020f */
.L_x_49:
[----:B------:R-:W0:Y:S01]  /*0700*/  LDCU UR9, c[0x0][0x3b4] ;  /* 0x00007680ff0977ac */ /* 0x000e220008000800 */
[----:B------:R-:W-:Y:S01]  /*0710*/  IMAD.IADD R15, R11, 0x1, R18 ;  /* 0x000000010b0f7824 */ /* 0x000fe200078e0212 */
[----:B------:R-:W-:Y:S01]  /*0720*/  IADD3 R18, PT, PT, R18, 0x1, RZ ;  /* 0x0000000112127810 */ /* 0x000fe20007ffe0ff */
[----:B------:R-:W1:Y:S01]  /*0730*/  LDCU UR8, c[0x0][0x398] ;  /* 0x00007300ff0877ac */ /* 0x000e620008000800 */
[----:B------:R-:W-:Y:S02]  /*0740*/  MOV R17, RZ ;  /* 0x000000ff00117202 */ /* 0x000fe40000000f00 */
[----:B0-----:R-:W-:Y:S01]  /*0750*/  ISETP.NE.AND P2, PT, R18, UR9, PT ;  /* 0x0000000912007c0c */ /* 0x001fe2000bf45270 */
[----:B-1----:R-:W-:-:S12]  /*0760*/  IMAD R20, R15, UR8, R12 ;  /* 0x000000080f147c24 */ /* 0x002fd8000f8e020c */
.L_x_48:
[----:B------:R-:W0:Y:S01]  /*0770*/  LDCU UR9, c[0x0][0x3ac] ;  /* 0x00007580ff0977ac */ /* 0x000e220008000800 */
[----:B------:R-:W-:Y:S01]  /*0780*/  IMAD.IADD R16, R20, 0x1, R17 ;  /* 0x0000000114107824 */ /* 0x000fe200078e0211 */
[----:B------:R-:W-:Y:S01]  /*0790*/  IADD3 R17, PT, PT, R17, 0x1, RZ ;  /* 0x0000000111117810 */ /* 0x000fe20007ffe0ff */
[----:B------:R-:W1:Y:S01]  /*07a0*/  LDCU UR10, c[0x0][0x3b0] ;  /* 0x00007600ff0a77ac */ /* 0x000e620008000800 */
[----:B------:R-:W-:Y:S01]  /*07b0*/  MOV R19, RZ ;  /* 0x000000ff00137202 */ /* 0x000fe20000000f00 */
[----:B------:R-:W2:Y:S01]  /*07c0*/  LDCU UR8, c[0x0][0x394] ;  /* 0x00007280ff0877ac */ /* 0x000ea20008000800 */
[----:B0-----:R-:W-:Y:S01]  /*07d0*/  UISETP.GE.U32.AND UP0, UPT, UR9, 0x10, UPT ;  /* 0x000000100900788c */ /* 0x001fe2000bf06070 */
[----:B-1----:R-:W-:Y:S01]  /*07e0*/  ISETP.NE.AND P3, PT, R17, UR10, PT ;  /* 0x0000000a11007c0c */ /* 0x002fe2000bf65270 */
[----:B--2---:R-:W-:-:S07]  /*07f0*/  IMAD R16, R16, UR8, R13 ;  /* 0x0000000810107c24 */ /* 0x004fce000f8e020d */
[----:B------:R-:W-:Y:S05]  /*0800*/  BRA.U !UP0, `(.L_x_43) ;  /* 0x0000000108a87547 */ /* 0x000fea000b800000 */
[----:B------:R-:W-:Y:S01]  /*0810*/  IMAD.MOV.U32 R19, RZ, RZ, R16 ;  /* 0x000000ffff137224 */ /* 0x000fe200078e0010 */
[----:B------:R-:W-:-:S07]  /*0820*/  MOV R21, R10 ;  /* 0x0000000a00157202 */ /* 0x000fce0000000f00 */
.L_x_44:
[----:B------:R-:W-:Y:S01]  /*0830*/  MOV R14, UR4 ;  /* 0x00000004000e7c02 */ /* 0x000fe20008000f00 */
[----:B------:R-:W-:-:S04]  /*0840*/  IMAD.U32 R15, RZ, RZ, UR5 ;  /* 0x00000005ff0f7e24 */ /* 0x000fc8000f8e00ff */
[----:B------:R-:W-:-:S05]  /*0850*/  IMAD.WIDE R14, R19, 0x4, R14 ;  /* 0x00000004130e7825 */ /* 0x000fca00078e020e */
[----:B------:R-:W2:Y:S04]  /*0860*/  LDG.E R25, desc[UR6][R14.64+-0x20] ;  /* 0xffffe0060e197981 */ /* 0x000ea8000c1e1900 */
[----:B------:R-:W3:Y:S04]  /*0870*/  LDG.E R26, desc[UR6][R14.64+-0x1c] ;  /* 0xffffe4060e1a7981 */ /* 0x000ee8000c1e1900 */
[----:B------:R-:W4:Y:S04]  /*0880*/  LDG.E R24, desc[UR6][R14.64+-0x18] ;  /* 0xffffe8060e187981 */ /* 0x000f28000c1e1900 */
[----:B------:R-:W5:Y:S01]  /*0890*/  LDG.E R23, desc[UR6][R14.64+-0x14] ;  /* 0xffffec060e177981 */ /* 0x000f62000c1e1900 */
[----:B--2---:R-:W-:-:S03]  /*08a0*/  FADD R25, R25, R22 ;  /* 0x0000001619197221 */ /* 0x004fc60000000000 */
[----:B------:R-:W2:Y:S01]  /*08b0*/  LDG.E R22, desc[UR6][R14.64+-0x10] ;  /* 0xfffff0060e167981 */ /* 0x000ea2000c1e1900 */
[----:B---3--:R-:W-:-:S03]  /*08c0*/  FADD R27, R25, R26 ;  /* 0x0000001a191b7221 */ /* 0x008fc60000000000 */
[----:B------:R-:W3:Y:S01]  /*08d0*/  LDG.E R25, desc[UR6][R14.64+-0xc] ;  /* 0xfffff4060e197981 */ /* 0x000ee2000c1e1900 */
[----:B----4-:R-:W-:-:S03]  /*08e0*/  FADD R26, R27, R24 ;  /* 0x000000181b1a7221 */ /* 0x010fc60000000000 */
[----:B------:R-:W4:Y:S01]  /*08f0*/  LDG.E R24, desc[UR6][R14.64+-0x8] ;  /* 0xfffff8060e187981 */ /* 0x000f22000c1e1900 */
[----:B-----5:R-:W-:-:S03]  /*0900*/  FADD R27, R26, R23 ;  /* 0x000000171a1b7221 */ /* 0x020fc60000000000 */
        /* <DEDUP_REMOVED lines=14> */
[----:B------:R-:W4:Y:S04]  /*09f0*/  LDG.E R24, desc[UR6][R14.64+0x18] ;  /* 0x000018060e187981 */ /* 0x000f28000c1e1900 */
[----:B------:R-:W4:Y:S01]  /*0a00*/  LDG.E R27, desc[UR6][R14.64+0x1c] ;  /* 0x00001c060e1b7981 */ /* 0x000f22000c1e1900 */
[----:B------:R-:W-:Y:S01]  /*0a10*/  IADD3 R21, PT, PT, R21, 0x10, RZ ;  /* 0x0000001015157810 */ /* 0x000fe20007ffe0ff */
[----:B-----5:R-:W-:Y:S01]  /*0a20*/  FADD R23, R26, R23 ;  /* 0x000000171a177221 */ /* 0x020fe20000000000 */
[----:B------:R-:W-:Y:S02]  /*0a30*/  IADD3 R19, PT, PT, R19, 0x10, RZ ;  /* 0x0000001013137810 */ /* 0x000fe40007ffe0ff */
[----:B------:R-:W-:Y:S01]  /*0a40*/  ISETP.NE.AND P4, PT, R21, RZ, PT ;  /* 0x000000ff1500720c */ /* 0x000fe20003f85270 */
[----:B--2---:R-:W-:-:S04]  /*0a50*/  FADD R22, R23, R22 ;  /* 0x0000001617167221 */ /* 0x004fc80000000000 */
[----:B---3--:R-:W-:-:S04]  /*0a60*/  FADD R25, R22, R25 ;  /* 0x0000001916197221 */ /* 0x008fc80000000000 */
[----:B----4-:R-:W-:-:S04]  /*0a70*/  FADD R24, R25, R24 ;  /* 0x0000001819187221 */ /* 0x010fc80000000000 */
[----:B------:R-:W-:Y:S01]  /*0a80*/  FADD R22, R24, R27 ;  /* 0x0000001b18167221 */ /* 0x000fe20000000000 */
[----:B------:R-:W-:Y:S06]  /*0a90*/  @P4 BRA `(.L_x_44) ;  /* 0xfffffffc00644947 */ /* 0x000fec000383ffff */
[----:B------:R-:W-:-:S07]  /*0aa0*/  IMAD.MOV.U32 R19, RZ, RZ, R8 ;  /* 0x000000ffff137224 */ /* 0x000fce00078e0008 */
.L_x_43:
[----:B------:R-:W-:-:S13]  /*0ab0*/  ISETP.NE.AND P4, PT, R6, RZ, PT ;  /* 0x000000ff0600720c */ /* 0x000fda0003f85270 */
[----:B------:R-:W-:Y:S05]  /*0ac0*/  @!P4 BRA `(.L_x_45) ;  /* 0x0000000000c8c947 */ /* 0x000fea0003800000 */
[----:B------:R-:W-:Y:S01]  /*0ad0*/  ISETP.NE.AND P4, PT, R7, RZ, PT ;  /* 0x000000ff0700720c */ /* 0x000fe20003f85270 */
[----:B------:R-:W-:-:S12]  /*0ae0*/  @!P0 BRA `(.L_x_46) ;  /* 0x0000000000508947 */ /* 0x000fd80003800000 */
[----:B------:R-:W0:Y:S01]  /*0af0*/  LDC.64 R14, c[0x0][0x380] ;  /* 0x0000e000ff0e7b82 */ /* 0x000e220000000a00 */
[----:B------:R-:W-:-:S05]  /*0b00*/  IADD3 R21, PT, PT, R16, R19, RZ ;  /* 0x0000001310157210 */ /* 0x000fca0007ffe0ff */
[----:B0-----:R-:W-:-:S05]  /*0b10*/  IMAD.WIDE R14, R21, 0x4, R14 ;  /* 0x00000004150e7825 */ /* 0x001fca00078e020e */
[----:B------:R-:W2:Y:S04]  /*0b20*/  LDG.E R25, desc[UR6][R14.64] ;  /* 0x000000060e197981 */ /* 0x000ea8000c1e1900 */
[----:B------:R-:W3:Y:S04]  /*0b30*/  LDG.E R26, desc[UR6][R14.64+0x4] ;  /* 0x000004060e1a7981 */ /* 0x000ee8000c1e1900 */
[----:B------:R-:W4:Y:S04]  /*0b40*/  LDG.E R21, desc[UR6][R14.64+0x8] ;  /* 0x000008060e157981 */ /* 0x000f28000c1e1900 */
[----:B------:R-:W5:Y:S04]  /*0b50*/  LDG.E R23, desc[UR6][R14.64+0xc] ;  /* 0x00000c060e177981 */ /* 0x000f68000c1e1900 */
[----:B------:R-:W5:Y:S01]  /*0b60*/  LDG.E R24, desc[UR6][R14.64+0x10] ;  /* 0x000010060e187981 */ /* 0x000f62000c1e1900 */
[----:B--2---:R-:W-:-:S03]  /*0b70*/  FADD R25, R22, R25 ;  /* 0x0000001916197221 */ /* 0x004fc60000000000 */
[----:B------:R-:W2:Y:S01]  /*0b80*/  LDG.E R22, desc[UR6][R14.64+0x14] ;  /* 0x000014060e167981 */ /* 0x000ea2000c1e1900 */
[----:B---3--:R-:W-:-:S03]  /*0b90*/  FADD R28, R25, R26 ;  /* 0x0000001a191c7221 */ /* 0x008fc60000000000 */
[----:B------:R-:W3:Y:S04]  /*0ba0*/  LDG.E R25, desc[UR6][R14.64+0x18] ;  /* 0x000018060e197981 */ /* 0x000ee8000c1e1900 */
[----:B------:R-:W3:Y:S01]  /*0bb0*/  LDG.E R26, desc[UR6][R14.64+0x1c] ;  /* 0x00001c060e1a7981 */ /* 0x000ee2000c1e1900 */
[----:B----4-:R-:W-:Y:S01]  /*0bc0*/  FADD R28, R28, R21 ;  /* 0x000000151c1c7221 */ /* 0x010fe20000000000 */
[----:B------:R-:W-:-:S03]  /*0bd0*/  IADD3 R19, PT, PT, R19, 0x8, RZ ;  /* 0x0000000813137810 */ /* 0x000fc60007ffe0ff */
[----:B-----5:R-:W-:-:S04]  /*0be0*/  FADD R23, R28, R23 ;  /* 0x000000171c177221 */ /* 0x020fc80000000000 */
[----:B------:R-:W-:-:S04]  /*0bf0*/  FADD R23, R23, R24 ;  /* 0x0000001817177221 */ /* 0x000fc80000000000 */
[----:B--2---:R-:W-:-:S04]  /*0c00*/  FADD R22, R23, R22 ;  /* 0x0000001617167221 */ /* 0x004fc80000000000 */
[----:B---3--:R-:W-:-:S04]  /*0c10*/  FADD R25, R22, R25 ;  /* 0x0000001916197221 */ /* 0x008fc80000000000 */
[----:B------:R-:W-:-:S07]  /*0c20*/  FADD R22, R25, R26 ;  /* 0x0000001a19167221 */ /* 0x000fce0000000000 */
.L_x_46:
[----:B------:R-:W-:Y:S05]  /*0c30*/  @!P4 BRA `(.L_x_45) ;  /* 0x00000000006cc947 */ /* 0x000fea0003800000 */
[----:B------:R-:W-:Y:S01]  /*0c40*/  ISETP.NE.AND P4, PT, R9, RZ, PT ;  /* 0x000000ff0900720c */ /* 0x000fe20003f85270 */
[----:B------:R-:W-:-:S12]  /*0c50*/  @!P1 BRA `(.L_x_47) ;  /* 0x0000000000309947 */ /* 0x000fd80003800000 */
[----:B------:R-:W0:Y:S01]  /*0c60*/  LDC.64 R14, c[0x0][0x380] ;  /* 0x0000e000ff0e7b82 */ /* 0x000e220000000a00 */
[----:B------:R-:W-:-:S04]  /*0c70*/  IMAD.IADD R21, R16, 0x1, R19 ;  /* 0x0000000110157824 */ /* 0x000fc800078e0213 */
[----:B0-----:R-:W-:-:S05]  /*0c80*/  IMAD.WIDE R14, R21, 0x4, R14 ;  /* 0x00000004150e7825 */ /* 0x001fca00078e020e */
[----:B------:R-:W2:Y:S04]  /*0c90*/  LDG.E R21, desc[UR6][R14.64] ;  /* 0x000000060e157981 */ /* 0x000ea8000c1e1900 */
[----:B------:R-:W3:Y:S04]  /*0ca0*/  LDG.E R24, desc[UR6][R14.64+0x4] ;  /* 0x000004060e187981 */ /* 0x000ee8000c1e1900 */
[----:B------:R-:W4:Y:S04]  /*0cb0*/  LDG.E R26, desc[UR6][R14.64+0x8] ;  /* 0x000008060e1a7981 */ /* 0x000f28000c1e1900 */
[----:B------:R-:W5:Y:S01]  /*0cc0*/  LDG.E R28, desc[UR6][R14.64+0xc] ;  /* 0x00000c060e1c7981 */ /* 0x000f62000c1e1900 */
[----:B------:R-:W-:Y:S01]  /*0cd0*/  IADD3 R19, PT, PT, R19, 0x4, RZ ;  /* 0x0000000413137810 */ /* 0x000fe20007ffe0ff */
[----:B--2---:R-:W-:-:S04]  /*0ce0*/  FADD R21, R22, R21 ;  /* 0x0000001516157221 */ /* 0x004fc80000000000 */
[----:B---3--:R-:W-:-:S04]  /*0cf0*/  FADD R21, R21, R24 ;  /* 0x0000001815157221 */ /* 0x008fc80000000000 */
[----:B----4-:R-:W-:-:S04]  /*0d00*/  FADD R21, R21, R26 ;  /* 0x0000001a15157221 */ /* 0x010fc80000000000 */
[----:B-----5:R-:W-:-:S07]  /*0d10*/  FADD R22, R21, R28 ;  /* 0x0000001c15167221 */ /* 0x020fce0000000000 */
.L_x_47:
[----:B------:R-:W-:Y:S05]  /*0d20*/  @!P4 BRA `(.L_x_45) ;  /* 0x000000000030c947 */ /* 0x000fea0003800000 */
[----:B------:R-:W0:Y:S01]  /*0d30*/  LDC.64 R14, c[0x0][0x380] ;  /* 0x0000e000ff0e7b82 */ /* 0x000e220000000a00 */
[----:B------:R-:W-:-:S05]  /*0d40*/  IADD3 R19, PT, PT, R16, R19, RZ ;  /* 0x0000001310137210 */ /* 0x000fca0007ffe0ff */
[----:B0-----:R-:W-:-:S05]  /*0d50*/  IMAD.WIDE R14, R19, 0x4, R14 ;  /* 0x00000004130e7825 */ /* 0x001fca00078e020e */
[----:B------:R-:W2:Y:S01]  /*0d60*/  LDG.E R19, desc[UR6][R14.64] ;  /* 0x000000060e137981 */ /* 0x000ea2000c1e1900 */
[----:B------:R-:W-:Y:S01]  /*0d70*/  ISETP.NE.AND P4, PT, R9, 0x1, PT ;  /* 0x000000010900780c */ /* 0x000fe20003f85270 */
[----:B--2---:R-:W-:-:S12]  /*0d80*/  FADD R22, R22, R19 ;  /* 0x0000001316167221 */ /* 0x004fd80000000000 */
[----:B------:R-:W-:Y:S05]  /*0d90*/  @!P4 BRA `(.L_x_45) ;  /* 0x000000000014c947 */ /* 0x000fea0003800000 */
[----:B------:R-:W-:Y:S01]  /*0da0*/  ISETP.NE.AND P4, PT, R9, 0x2, PT ;  /* 0x000000020900780c */ /* 0x000fe20003f85270 */
[----:B------:R-:W2:-:S12]  /*0db0*/  LDG.E R19, desc[UR6][R14.64+0x4] ;  /* 0x000004060e137981 */ /* 0x000e98000c1e1900 */
[----:B------:R-:W3:Y:S01]  /*0dc0*/  @P4 LDG.E R21, desc[UR6][R14.64+0x8] ;  /* 0x000008060e154981 */ /* 0x000ee2000c1e1900 */
[----:B--2---:R-:W-:-:S04]  /*0dd0*/  FADD R22, R22, R19 ;  /* 0x0000001316167221 */ /* 0x004fc80000000000 */
[----:B---3--:R-:W-:-:S07]  /*0de0*/  @P4 FADD R22, R22, R21 ;  /* 0x0000001516164221 */ /* 0x008fce0000000000 */
.L_x_45:
[----:B------:R-:W-:Y:S05]  /*0df0*/  @P3 BRA `(.L_x_48) ;  /* 0xfffffff8005c3947 */ /* 0x000fea000383ffff */
[----:B------:R-:W-:Y:S05]  /*0e00*/  @P2 BRA `(.L_x_49) ;  /* 0xfffffff8003c2947 */ /* 0x000fea000383ffff */
[----:B------:R-:W0:Y:S01]  /*0e10*/  LDC.64 R12, c[0x0][0x3b8] ;  /* 0x0000ee00ff0c7b82 */ /* 0x000e220000000a00 */
[----:B------:R-:W-:Y:S01]  /*0e20*/  FMUL R11, R22, R5 ;  /* 0x00000005160b7220 */ /* 0x000fe20000400000 */
[----:B0-----:R-:W-:-:S04]  /*0e30*/  IMAD.WIDE R12, R3, 0x4, R12 ;  /* 0x00000004030c7825 */ /* 0x001fc800078e020c */
[----:B------:R-:W-:Y:S01]  /*0e40*/  IMAD.IADD R3, R2, 0x1, R3 ;  /* 0x0000000102037824 */ /* 0x000fe200078e0203 */
[----:B------:R0:W-:Y:S04]  /*0e50*/  STG.E desc[UR6][R12.64], R11 ;  /* 0x0000000b0c007986 */ /* 0x0001e8000c101906 */
[----:B------:R-:W-:-:S13]  /*0e60*/  ISETP.GE.U32.AND P2, PT, R3, R4, PT ;  /* 0x000000040300720c */ /* 0x000fda0003f46070 */
[----:B0-----:R-:W-:Y:S05]  /*0e70*/  @!P2 BRA `(.L_x_50) ;  /* 0xfffffff4002ca947 */ /* 0x001fea000383ffff */
[----:B------:R-:W-:Y:S05]  /*0e80*/  EXIT ;  /* 0x000000000000794d */ /* 0x000fea0003800000 */
.L_x_42:
[----:B------:R-:W0:Y:S01]  /*0e90*/  LDC.64 R8, c[0x0][0x3b8] ;  /* 0x0000ee00ff087b82 */ /* 0x000e220000000a00 */
[----:B------:R-:W-:-:S07]  /*0ea0*/  FMUL R5, RZ, R5 ;  /* 0x00000005ff057220 */ /* 0x000fce0000400000 */
.L_x_51:
[----:B0-----:R-:W-:Y:S01]  /*0eb0*/  IMAD.WIDE R6, R3, 0x4, R8 ;  /* 0x0000000403067825 */ /* 0x001fe200078e0208 */
[----:B------:R-:W-:-:S04]  /*0ec0*/  IADD3 R3, PT, PT, R2, R3, RZ ;  /* 0x0000000302037210 */ /* 0x000fc80007ffe0ff */
[----:B------:R1:W-:Y:S01]  /*0ed0*/  STG.E desc[UR6][R6.64], R5 ;  /* 0x0000000506007986 */ /* 0x0003e2000c101906 */
[----:B------:R-:W-:-:S13]  /*0ee0*/  ISETP.GE.U32.AND P0, PT, R3, R4, PT ;  /* 0x000000040300720c */ /* 0x000fda0003f06070 */
[----:B-1----:R-:W-:Y:S05]  /*0ef0*/  @!P0 BRA `(.L_x_51) ;  /* 0xfffffffc00ec8947 */ /* 0x002fea000383ffff */
[----:B------:R-:W-:Y:S05]  /*0f00*/  EXIT ;  /* 0x000000000000794d */ /* 0x000fea0003800000 */
.L_x_41:
[----:B------:R-:W0:Y:S01]  /*0f10*/  LDC.64 R6, c[0x0][0x3b8] ;  /* 0x0000ee00ff067b82 */ /* 0x000e220000000a00 */
[----:B------:R-:W-:-:S07]  /*0f20*/  FMUL R5, RZ, R5 ;  /* 0x00000005ff057220 */ /* 0x000fce0000400000 */
.L_x_52:
[----:B0-----:R-:W-:Y:S01]  /*0f30*/  IMAD.WIDE R8, R3, 0x4, R6 ;  /* 0x0000000403087825 */ /* 0x001fe200078e0206 */
[----:B------:R-:W-:-:S04]  /*0f40*/  IADD3 R3, PT, PT, R2, R3, RZ ;  /* 0x0000000302037210 */ /* 0x000fc80007ffe0ff */
[----:B------:R1:W-:Y:S01]  /*0f50*/  STG.E desc[UR6][R8.64], R5 ;  /* 0x0000000508007986 */ /* 0x0003e2000c101906 */
[----:B------:R-:W-:-:S13]  /*0f60*/  ISETP.GE.U32.AND P0, PT, R3, R4, PT ;  /* 0x000000040300720c */ /* 0x000fda0003f06070 */
[----:B-1----:R-:W-:Y:S05]  /*0f70*/  @!P0 BRA `(.L_x_52) ;  /* 0xfffffffc00ec8947 */ /* 0x002fea000383ffff */
[----:B------:R-:W-:Y:S05]  /*0f80*/  EXIT ;  /* 0x000000000000794d */ /* 0x000fea0003800000 */
.L_x_40:
[----:B------:R-:W0:Y:S01]  /*0f90*/  LDC.64 R6, c[0x0][0x3b8] ;  /* 0x0000ee00ff067b82 */ /* 0x000e220000000a00 */
[----:B------:R-:W-:-:S07]  /*0fa0*/  FMUL R5, RZ, R5 ;  /* 0x00000005ff057220 */ /* 0x000fce0000400000 */
.L_x_53:
[----:B0-----:R-:W-:-:S04]  /*0fb0*/  IMAD.WIDE R8, R3, 0x4, R6 ;  /* 0x0000000403087825 */ /* 0x001fc800078e0206 */
[----:B------:R-:W-:Y:S01]  /*0fc0*/  IMAD.IADD R3, R2, 0x1, R3 ;  /* 0x0000000102037824 */ /* 0x000fe200078e0203 */
[----:B------:R1:W-:Y:S04]  /*0fd0*/  STG.E desc[UR6][R8.64], R5 ;  /* 0x0000000508007986 */ /* 0x0003e8000c101906 */
[----:B------:R-:W-:-:S13]  /*0fe0*/  ISETP.GE.U32.AND P0, PT, R3, R4, PT ;  /* 0x000000040300720c */ /* 0x000fda0003f06070 */
[----:B-1----:R-:W-:Y:S05]  /*0ff0*/  @!P0 BRA `(.L_x_53) ;  /* 0xfffffffc00ec8947 */ /* 0x002fea000383ffff */
[----:B------:R-:W-:Y:S05]  /*1000*/  EXIT ;  /* 0x000000000000794d */ /* 0x000fea0003800000 */
        .weak           $__internal_2_$__cuda_sm20_rcp_rn_f32_slowpath
        .type           $__internal_2_$__cuda_sm20_rcp_rn_f32_slowpath,@function
        .size           $__internal_2_$__cuda_sm20_rcp_rn_f32_slowpath,(.L_x_128 - $__internal_2_$__cuda_sm20_rcp_rn_f32_slowpath)
$__internal_2_$__cuda_sm20_rcp_rn_f32_slowpath:
[----:B------:R-:W-:-:S04]  /*1010*/  SHF.L.U32 R7, R5, 0x1, RZ ;  /* 0x0000000105077819 */ /* 0x000fc800000006ff */
[----:B------:R-:W-:-:S04]  /*1020*/  SHF.R.U32.HI R7, RZ, 0x18, R7 ;  /* 0x00000018ff077819 */ /* 0x000fc80000011607 */
[----:B------:R-:W-:-:S13]  /*1030*/  ISETP.NE.U32.AND P0, PT, R7, RZ, PT ;  /* 0x000000ff0700720c */ /* 0x000fda0003f05070 */
[----:B------:R-:W-:Y:S05]  /*1040*/  @P0 BRA `(.L_x_54) ;  /* 0x00000000002c0947 */ /* 0x000fea0003800000 */
[----:B------:R-:W-:-:S04]  /*1050*/  SHF.L.U32 R7, R5, 0x1, RZ ;  /* 0x0000000105077819 */ /* 0x000fc800000006ff */
[----:B------:R-:W-:-:S13]  /*1060*/  ISETP.NE.AND P0, PT, R7, RZ, PT ;  /* 0x000000ff0700720c */ /* 0x000fda0003f05270 */
[----:B------:R2:W3:Y:S01]  /*1070*/  @!P0 MUFU.RCP R7, R5 ;  /* 0x0000000500078308 */ /* 0x0004e20000001000 */
[----:B------:R-:W-:Y:S05]  /*1080*/  @!P0 BRA `(.L_x_55) ;  /* 0x0000000000a48947 */ /* 0x000fea0003800000 */
[----:B------:R-:W-:-:S04]  /*1090*/  FFMA R8, R5, 1.84467440737095516160e+19, RZ ;  /* 0x5f80000005087823 */ /* 0x000fc800000000ff */
[----:B--2---:R-:W3:Y:S02]  /*10a0*/  MUFU.RCP R5, R8 ;  /* 0x0000000800057308 */ /* 0x004ee40000001000 */
[----:B---3--:R-:W-:-:S04]  /*10b0*/  FFMA R7, R8, R5, -1 ;  /* 0xbf80000008077423 */ /* 0x008fc80000000005 */
[----:B------:R-:W-:-:S04]  /*10c0*/  FADD.FTZ R10, -R7, -RZ ;  /* 0x800000ff070a7221 */ /* 0x000fc80000010100 */
[----:B------:R-:W-:-:S04]  /*10d0*/  FFMA R5, R5, R10, R5 ;  /* 0x0000000a05057223 */ /* 0x000fc80000000005 */
[----:B------:R-:W-:Y:S01]  /*10e0*/  FFMA R7, R5, 1.84467440737095516160e+19, RZ ;  /* 0x5f80000005077823 */ /* 0x000fe200000000ff */
[----:B------:R-:W-:Y:S06]  /*10f0*/  BRA `(.L_x_55) ;  /* 0x0000000000887947 */ /* 0x000fec0003800000 */
.L_x_54:
[----:B------:R-:W-:-:S05]  /*1100*/  VIADD R8, R7, 0xffffff03 ;  /* 0xffffff0307087836 */ /* 0x000fca0000000000 */
[----:B------:R-:W-:-:S13]  /*1110*/  ISETP.GT.U32.AND P0, PT, R8, 0x1, PT ;  /* 0x000000010800780c */ /* 0x000fda0003f04070 */
[----:B------:R-:W-:Y:S05]  /*1120*/  @P0 BRA `(.L_x_56) ;  /* 0x0000000000780947 */ /* 0x000fea0003800000 */
[----:B------:R-:W-:Y:S01]  /*1130*/  LOP3.LUT R9, R5, 0x7fffff, RZ, 0xc0, !PT ;  /* 0x007fffff05097812 */ /* 0x000fe200078ec0ff */
[----:B------:R-:W-:-:S03]  /*1140*/  HFMA2 R13, -RZ, RZ, 0, 1.78813934326171875e-07 ;  /* 0x00000003ff0d7431 */ /* 0x000fc600000001ff */
[----:B------:R-:W-:-:S04]  /*1150*/  LOP3.LUT R9, R9, 0x3f800000, RZ, 0xfc, !PT ;  /* 0x3f80000009097812 */ /* 0x000fc800078efcff */
[----:B------:R-:W0:Y:S01]  /*1160*/  MUFU.RCP R10, R9 ;  /* 0x00000009000a7308 */ /* 0x000e220000001000 */
[----:B------:R-:W-:Y:S01]  /*1170*/  SHF.L.U32 R14, R13, R8, RZ ;  /* 0x000000080d0e7219 */ /* 0x000fe200000006ff */
[----:B0-----:R-:W-:-:S04]  /*1180*/  FFMA R11, R9, R10, -1 ;  /* 0xbf800000090b7423 */ /* 0x001fc8000000000a */
[----:B------:R-:W-:-:S04]  /*1190*/  FADD.FTZ R11, -R11, -RZ ;  /* 0x800000ff0b0b7221 */ /* 0x000fc80000010100 */
[CCC-:B------:R-:W-:Y:S01]  /*11a0*/  FFMA.RM R12, R10.reuse, R11.reuse, R10.reuse ;  /* 0x0000000b0a0c7223 */ /* 0x1c0fe2000000400a */
[----:B------:R-:W-:-:S04]  /*11b0*/  FFMA.RP R11, R10, R11, R10 ;  /* 0x0000000b0a0b7223 */ /* 0x000fc8000000800a */
[C---:B------:R-:W-:Y:S02]  /*11c0*/  LOP3.LUT R10, R12.reuse, 0x7fffff, RZ, 0xc0, !PT ;  /* 0x007fffff0c0a7812 */ /* 0x040fe400078ec0ff */
[----:B------:R-:W-:Y:S02]  /*11d0*/  FSETP.NEU.FTZ.AND P0, PT, R12, R11, PT ;  /* 0x0000000b0c00720b */ /* 0x000fe40003f1d000 */
[----:B------:R-:W-:Y:S02]  /*11e0*/  LOP3.LUT R11, R10, 0x800000, RZ, 0xfc, !PT ;  /* 0x008000000a0b7812 */ /* 0x000fe400078efcff */
[----:B------:R-:W-:Y:S02]  /*11f0*/  SEL R10, RZ, 0xffffffff, !P0 ;  /* 0xffffffffff0a7807 */ /* 0x000fe40004000000 */
[----:B------:R-:W-:Y:S02]  /*1200*/  LOP3.LUT R9, R14, R11, RZ, 0xc0, !PT ;  /* 0x0000000b0e097212 */ /* 0x000fe400078ec0ff */
[----:B------:R-:W-:-:S02]  /*1210*/  IADD3 R10, PT, PT, -R10, RZ, RZ ;  /* 0x000000ff0a0a7210 */ /* 0x000fc40007ffe1ff */
[-C--:B------:R-:W-:Y:S02]  /*1220*/  SHF.R.U32.HI R9, RZ, R8.reuse, R9 ;  /* 0x00000008ff097219 */ /* 0x080fe40000011609 */
[----:B------:R-:W-:Y:S02]  /*1230*/  LOP3.LUT P1, RZ, R10, R8, R11, 0xf8, !PT ;  /* 0x000000080aff7212 */ /* 0x000fe4000782f80b */
[C---:B------:R-:W-:Y:S02]  /*1240*/  LOP3.LUT P0, RZ, R9.reuse, 0x1, RZ, 0xc0, !PT ;  /* 0x0000000109ff7812 */ /* 0x040fe4000780c0ff */
[----:B------:R-:W-:-:S04]  /*1250*/  LOP3.LUT P2, RZ, R9, 0x2, RZ, 0xc0, !PT ;  /* 0x0000000209ff7812 */ /* 0x000fc8000784c0ff */
[----:B------:R-:W-:Y:S02]  /*1260*/  PLOP3.LUT P0, PT, P0, P1, P2, 0xe0, 0x0 ;  /* 0x000000000000781c */ /* 0x000fe40000703c20 */
[----:B------:R-:W-:Y:S02]  /*1270*/  LOP3.LUT P1, RZ, R5, 0x7fffff, RZ, 0xc0, !PT ;  /* 0x007fffff05ff7812 */ /* 0x000fe4000782c0ff */
[----:B------:R-:W-:-:S05]  /*1280*/  SEL R8, RZ, 0x1, !P0 ;  /* 0x00000001ff087807 */ /* 0x000fca0004000000 */
[----:B------:R-:W-:-:S05]  /*1290*/  IMAD.MOV R8, RZ, RZ, -R8 ;  /* 0x000000ffff087224 */ /* 0x000fca00078e0a08 */
[----:B------:R-:W-:Y:S02]  /*12a0*/  ISETP.GE.AND P0, PT, R8, RZ, PT ;  /* 0x000000ff0800720c */ /* 0x000fe40003f06270 */
[----:B------:R-:W-:-:S04]  /*12b0*/  IADD3 R8, PT, PT, R7, -0xfc, RZ ;  /* 0xffffff0407087810 */ /* 0x000fc80007ffe0ff */
[----:B------:R-:W-:-:S07]  /*12c0*/  SHF.R.U32.HI R8, RZ, R8, R11 ;  /* 0x00000008ff087219 */ /* 0x000fce000001160b */
[----:B------:R-:W-:-:S05]  /*12d0*/  @!P0 IADD3 R8, PT, PT, R8, 0x1, RZ ;  /* 0x0000000108088810 */ /* 0x000fca0007ffe0ff */
[----:B------:R-:W-:-:S05]  /*12e0*/  @!P1 IMAD.SHL.U32 R8, R8, 0x2, RZ ;  /* 0x0000000208089824 */ /* 0x000fca00078e00ff */
[----:B------:R-:W-:Y:S01]  /*12f0*/  LOP3.LUT R7, R8, 0x80000000, R5, 0xf8, !PT ;  /* 0x8000000008077812 */ /* 0x000fe200078ef805 */
[----:B------:R-:W-:Y:S06]  /*1300*/  BRA `(.L_x_55) ;  /* 0x0000000000047947 */ /* 0x000fec0003800000 */
.L_x_56:
[----:B------:R0:W1:Y:S02]  /*1310*/  MUFU.RCP R7, R5 ;  /* 0x0000000500077308 */ /* 0x0000640000001000 */
.L_x_55:
[----:B0123--:R-:W-:Y:S02]  /*1320*/  MOV R5, R7 ;  /* 0x0000000700057202 */ /* 0x00ffe40000000f00 */
[----:B------:R-:W-:-:S04]  /*1330*/  MOV R7, 0x0 ;  /* 0x0000000000077802 */ /* 0x000fc80000000f00 */
[----:B------:R-:W-:Y:S05]  /*1340*/  RET.REL.NODEC R6 `(_ZN6gbkfit6models7model0119kernels_cuda_device34model_image_3d_downsample_and_copyEPKfiiiiiiiiiiiiPf) ;  /* 0xffffffec062c7950 */ /* 0x000fea0003c3ffff */
.L_x_57:
        /* <DEDUP_REMOVED lines=11> */
.L_x_128:


//--------------------- .text._ZN6gbkfit6models7model0119kernels_cuda_device32array_complex_multiply_and_scaleEP6float2S4_if --------------------------
	.section	.text._ZN6gbkfit6models7model0119kernels_cuda_device32array_complex_multiply_and_scaleEP6float2S4_if,"ax",@progbits
	.align	128
        .global         _ZN6gbkfit6models7model0119kernels_cuda_device32array_complex_multiply_and_scaleEP6float2S4_if
        .type           _ZN6gbkfit6models7model0119kernels_cuda_device32array_complex_multiply_and_scaleEP6float2S4_if,@function
        .size           _ZN6gbkfit6models7model0119kernels_cuda_device32array_complex_multiply_and_scaleEP6float2S4_if,(.L_x_134 - _ZN6gbkfit6models7model0119kernels_cuda_device32array_complex_multiply_and_scaleEP6float2S4_if)
        .other          _ZN6gbkfit6models7model0119kernels_cuda_device32array_complex_multiply_and_scaleEP6float2S4_if,@"STO_CUDA_ENTRY STV_DEFAULT"
_ZN6gbkfit6models7model0119kernels_cuda_device32array_complex_multiply_and_scaleEP6float2S4_if:
.text._ZN6gbkfit6models7model0119kernels_cuda_device32array_complex_multiply_and_scaleEP6float2S4_if:
[----:B------:R-:W-:Y:S01]  /*0000*/  LDC R1, c[0x0][0x37c] ;  /* 0x0000df00ff017b82 */ /* 0x000fe20000000800 */
[----:B------:R-:W0:Y:S07]  /*0010*/  S2R R0, SR_TID.X ;  /* 0x0000000000007919 */ /* 0x000e2e0000002100 */
[----:B------:R-:W0:Y:S01]  /*0020*/  S2UR UR4, SR_CTAID.X ;  /* 0x00000000000479c3 */ /* 0x000e220000002500 */
[----:B------:R-:W1:Y:S07]  /*0030*/  LDCU UR5, c[0x0][0x390] ;  /* 0x00007200ff0577ac */ /* 0x000e6e0008000800 */
[----:B------:R-:W0:Y:S02]  /*0040*/  LDC R11, c[0x0][0x360] ;  /* 0x0000d800ff0b7b82 */ /* 0x000e240000000800 */
[----:B0-----:R-:W-:-:S05]  /*0050*/  IMAD R0, R11, UR4, R0 ;  /* 0x000000040b007c24 */ /* 0x001fca000f8e0200 */
[----:B-1----:R-:W-:-:S13]  /*0060*/  ISETP.GE.U32.AND P0, PT, R0, UR5, PT ;  /* 0x0000000500007c0c */ /* 0x002fda000bf06070 */
[----:B------:R-:W-:Y:S05]  /*0070*/  @P0 EXIT ;  /* 0x000000000000094d */ /* 0x000fea0003800000 */
[----:B------:R-:W0:Y:S01]  /*0080*/  LDC.64 R2, c[0x0][0x380] ;  /* 0x0000e000ff027b82 */ /* 0x000e220000000a00 */
[----:B------:R-:W1:Y:S01]  /*0090*/  LDCU UR4, c[0x0][0x370] ;  /* 0x00006e00ff0477ac */ /* 0x000e620008000800 */
[----:B------:R-:W2:Y:S06]  /*00a0*/  LDCU.64 UR6, c[0x0][0x358] ;  /* 0x00006b00ff0677ac */ /* 0x000eac0008000a00 */
[----:B------:R-:W3:Y:S01]  /*00b0*/  LDC.64 R4, c[0x0][0x388] ;  /* 0x0000e200ff047b82 */ /* 0x000ee20000000a00 */
[----:B------:R-:W4:Y:S01]  /*00c0*/  LDCU UR8, c[0x0][0x394] ;  /* 0x00007280ff0877ac */ /* 0x000f220008000800 */
[----:B-1----:R-:W-:-:S07]  /*00d0*/  IMAD R11, R11, UR4, RZ ;  /* 0x000000040b0b7c24 */ /* 0x002fce000f8e02ff */
.L_x_58:
[----:B---3--:R-:W-:-:S04]  /*00e0*/  IMAD.WIDE.U32 R8, R0, 0x8, R4 ;  /* 0x0000000800087825 */ /* 0x008fc800078e0004 */
[----:B01----:R-:W-:Y:S02]  /*00f0*/  IMAD.WIDE.U32 R6, R0, 0x8, R2 ;  /* 0x0000000800067825 */ /* 0x003fe400078e0002 */
[----:B--2---:R-:W2:Y:S04]  /*0100*/  LDG.E.64 R8, desc[UR6][R8.64] ;  /* 0x0000000608087981 */ /* 0x004ea8000c1e1b00 */
[----:B------:R-:W2:Y:S01]  /*0110*/  LDG.E.64 R12, desc[UR6][R6.64] ;  /* 0x00000006060c7981 */ /* 0x000ea2000c1e1b00 */
[----:B------:R-:W-:-:S04]  /*0120*/  IADD3 R0, PT, PT, R11, R0, RZ ;  /* 0x000000000b007210 */ /* 0x000fc80007ffe0ff */
[----:B------:R-:W-:Y:S01]  /*0130*/  ISETP.GE.U32.AND P0, PT, R0, UR5, PT ;  /* 0x0000000500007c0c */ /* 0x000fe2000bf06070 */
[-C--:B--2---:R-:W-:Y:S01]  /*0140*/  FMUL R15, R13, R9.reuse ;  /* 0x000000090d0f7220 */ /* 0x084fe20000400000 */
[----:B------:R-:W-:-:S03]  /*0150*/  FMUL R10, R12, R9 ;  /* 0x000000090c0a7220 */ /* 0x000fc60000400000 */
[-C--:B------:R-:W-:Y:S01]  /*0160*/  FFMA R15, R12, R8.reuse, -R15 ;  /* 0x000000080c0f7223 */ /* 0x080fe2000000080f */
[----:B------:R-:W-:-:S03]  /*0170*/  FFMA R13, R13, R8, R10 ;  /* 0x000000080d0d7223 */ /* 0x000fc6000000000a */
[----:B----4-:R-:W-:Y:S01]  /*0180*/  FMUL R12, R15, UR8 ;  /* 0x000000080f0c7c20 */ /* 0x010fe20008400000 */
[----:B------:R-:W-:-:S05]  /*0190*/  FMUL R13, R13, UR8 ;  /* 0x000000080d0d7c20 */ /* 0x000fca0008400000 */
[----:B------:R1:W-:Y:S01]  /*01a0*/  STG.E.64 desc[UR6][R6.64], R12 ;  /* 0x0000000c06007986 */ /* 0x0003e2000c101b06 */
[----:B------:R-:W-:Y:S05]  /*01b0*/  @!P0 BRA `(.L_x_58) ;  /* 0xfffffffc00c88947 */ /* 0x000fea000383ffff */
[----:B------:R-:W-:Y:S05]  /*01c0*/  EXIT ;  /* 0x000000000000794d */ /* 0x000fea0003800000 */
.L_x_59:
        /* <DEDUP_REMOVED lines=11> */
.L_x_134:


//--------------------- .text._ZN6gbkfit6models7model0119kernels_cuda_device23model_image_3d_evaluateEiiiiiiiifffiiiiiiPf --------------------------
	.section	.text._ZN6gbkfit6models7model0119kernels_cuda_device23model_image_3d_evaluateEiiiiiiiifffiiiiiiPf,"ax",@progbits
	.align	128
        .global         _ZN6gbkfit6models7model0119kernels_cuda_device23model_image_3d_evaluateEiiiiiiiifffiiiiiiPf
        .type           _ZN6gbkfit6models7model0119kernels_cuda_device23model_image_3d_evaluateEiiiiiiiifffiiiiiiPf,@function
        .size           _ZN6gbkfit6models7model0119kernels_cuda_device23model_image_3d_evaluateEiiiiiiiifffiiiiiiPf,(.L_x_131 - _ZN6gbkfit6models7model0119kernels_cuda_device23model_image_3d_evaluateEiiiiiiiifffiiiiiiPf)
        .other          _ZN6gbkfit6models7model0119kernels_cuda_device23model_image_3d_evaluateEiiiiiiiifffiiiiiiPf,@"STO_CUDA_ENTRY STV_DEFAULT"
_ZN6gbkfit6models7model0119kernels_cuda_device23model_image_3d_evaluateEiiiiiiiifffiiiiiiPf:
.text._ZN6gbkfit6models7model0119kernels_cuda_device23model_image_3d_evaluateEiiiiiiiifffiiiiiiPf:
[----:B------:R-:W-:Y:S01]  /*0000*/  LDC R1, c[0x0][0x37c] ;  /* 0x0000df00ff017b82 */ /* 0x000fe20000000800 */
[----:B------:R-:W0:Y:S01]  /*0010*/  S2R R32, SR_TID.X ;  /* 0x0000000000207919 */ /* 0x000e220000002100 */
[----:B------:R-:W1:Y:S06]  /*0020*/  LDCU UR8, c[0x0][0x360] ;  /* 0x00006c00ff0877ac */ /* 0x000e6c0008000800 */
[----:B------:R-:W0:Y:S01]  /*0030*/  S2UR UR7, SR_CTAID.X ;  /* 0x00000000000779c3 */ /* 0x000e220000002500 */
[----:B------:R-:W2:Y:S01]  /*0040*/  LDCU UR6, c[0x0][0x394] ;  /* 0x00007280ff0677ac */ /* 0x000ea20008000800 */
[----:B------:R-:W2:Y:S06]  /*0050*/  LDCU.64 UR4, c[0x0][0x398] ;  /* 0x00007300ff0477ac */ /* 0x000eac0008000a00 */
[----:B------:R-:W0:Y:S01]  /*0060*/  LDC R3, c[0x0][0x360] ;  /* 0x0000d800ff037b82 */ /* 0x000e220000000800 */
[----:B--2---:R-:W-:-:S04]  /*0070*/  UIMAD UR4, UR4, UR6, URZ ;  /* 0x00000006040472a4 */ /* 0x004fc8000f8e02ff */
[----:B------:R-:W-:Y:S01]  /*0080*/  UIMAD UR5, UR4, UR5, URZ ;  /* 0x00000005040572a4 */ /* 0x000fe2000f8e02ff */
[----:B0-----:R-:W-:-:S05]  /*0090*/  IMAD R32, R3, UR7, R32 ;  /* 0x0000000703207c24 */ /* 0x001fca000f8e0220 */
[----:B------:R-:W-:-:S13]  /*00a0*/  ISETP.GE.U32.AND P0, PT, R32, UR5, PT ;  /* 0x0000000520007c0c */ /* 0x000fda000bf06070 */
[----:B-1----:R-:W-:Y:S05]  /*00b0*/  @P0 EXIT ;  /* 0x000000000000094d */ /* 0x002fea0003800000 */
[----:B------:R-:W0:Y:S08]  /*00c0*/  LDC.64 R2, c[0x3][0x10] ;  /* 0x00c00400ff027b82 */ /* 0x000e300000000a00 */
[----:B------:R-:W1:Y:S01]  /*00d0*/  LDC R9, c[0x3][RZ] ;  /* 0x00c00000ff097b82 */ /* 0x000e620000000800 */
[----:B0-----:R-:W-:Y:S01]  /*00e0*/  FMUL R3, R3, 0.017453292384743690491 ;  /* 0x3c8efa3503037820 */ /* 0x001fe20000400000 */
[----:B------:R-:W-:-:S03]  /*00f0*/  FMUL R2, R2, 0.017453292384743690491 ;  /* 0x3c8efa3502027820 */ /* 0x000fc60000400000 */
[C---:B------:R-:W-:Y:S01]  /*0100*/  FMUL R0, R3.reuse, 0.63661974668502807617 ;  /* 0x3f22f98303007820 */ /* 0x040fe20000400000 */
[C---:B------:R-:W-:Y:S01]  /*0110*/  FMUL R6, R2.reuse, 0.63661974668502807617 ;  /* 0x3f22f98302067820 */ /* 0x040fe20000400000 */
[----:B------:R-:W-:Y:S01]  /*0120*/  FSETP.GE.AND P1, PT, |R3|, 105615, PT ;  /* 0x47ce47800300780b */ /* 0x000fe20003f26200 */
[----:B-1----:R-:W-:Y:S01]  /*0130*/  VIADD R7, R9, 0x1800000 ;  /* 0x0180000009077836 */ /* 0x002fe20000000000 */
[----:B------:R-:W-:Y:S02]  /*0140*/  FSETP.GE.AND P2, PT, |R2|, 105615, PT ;  /* 0x47ce47800200780b */ /* 0x000fe40003f46200 */
[----:B------:R-:W0:Y:S02]  /*0150*/  F2I.NTZ R0, R0 ;  /* 0x0000000000007305 */ /* 0x000e240000203100 */
[----:B------:R-:W-:-:S04]  /*0160*/  LOP3.LUT R7, R7, 0x7f800000, RZ, 0xc0, !PT ;  /* 0x7f80000007077812 */ /* 0x000fc800078ec0ff */
[----:B------:R-:W-:Y:S02]  /*0170*/  ISETP.GT.U32.AND P0, PT, R7, 0x1ffffff, PT ;  /* 0x01ffffff0700780c */ /* 0x000fe40003f04070 */
[----:B------:R-:W1:Y:S01]  /*0180*/  F2I.NTZ R6, R6 ;  /* 0x0000000600067305 */ /* 0x000e620000203100 */
[----:B------:R-:W-:Y:S02]  /*0190*/  VOTEU.ANY UP0, P1 ;  /* 0x0000000000ff7886 */ /* 0x000fe40000800100 */
[----:B------:R-:W-:Y:S01]  /*01a0*/  VOTEU.ANY UP1, P2 ;  /* 0x0000000000ff7886 */ /* 0x000fe20001020100 */
[----:B0-----:R-:W-:Y:S02]  /*01b0*/  R2UR UR6, R0 ;  /* 0x00000000000672ca */ /* 0x001fe400000e0000 */
[----:B------:R-:W-:-:S04]  /*01c0*/  SHF.R.U32.HI R0, RZ, 0x17, R3 ;  /* 0x00000017ff007819 */ /* 0x000fc80000011603 */
[----:B------:R-:W-:Y:S02]  /*01d0*/  LOP3.LUT R0, R0, 0xe0, RZ, 0xc0, !PT ;  /* 0x000000e000007812 */ /* 0x000fe400078ec0ff */
[----:B-1----:R-:W-:Y:S01]  /*01e0*/  R2UR UR7, R6 ;  /* 0x00000000060772ca */ /* 0x002fe200000e0000 */
[----:B------:R-:W-:Y:S02]  /*01f0*/  FMUL R6, RZ, R3 ;  /* 0x00000003ff067220 */ /* 0x000fe40000400000 */
[----:B------:R-:W-:Y:S02]  /*0200*/  VIADD R0, R0, 0xffffff80 ;  /* 0xffffff8000007836 */ /* 0x000fe40000000000 */
[----:B------:R-:W-:-:S03]  /*0210*/  I2FP.F32.S32 R4, UR6 ;  /* 0x0000000600047c45 */ /* 0x000fc60008201400 */
[----:B------:R-:W-:Y:S02]  /*0220*/  SHF.R.U32.HI R0, RZ, 0x5, R0 ;  /* 0x00000005ff007819 */ /* 0x000fe40000011600 */
[----:B------:R-:W-:-:S03]  /*0230*/  FFMA R5, R4, -1.5707962512969970703, R3 ;  /* 0xbfc90fda04057823 */ /* 0x000fc60000000003 */
[----:B------:R-:W-:Y:S01]  /*0240*/  I2FP.F32.S32 R19, UR7 ;  /* 0x0000000700137c45 */ /* 0x000fe20008201400 */
[----:B------:R-:W-:Y:S01]  /*0250*/  FFMA R5, R4, -7.5497894158615963534e-08, R5 ;  /* 0xb3a2216804057823 */ /* 0x000fe20000000005 */
[----:B------:R-:W-:-:S03]  /*0260*/  IMAD.U32 R31, R0, -0x4, RZ ;  /* 0xfffffffc001f7824 */ /* 0x000fc600078e00ff */
[----:B------:R-:W-:Y:S01]  /*0270*/  FFMA R29, R4, -5.3903029534742383927e-15, R5 ;  /* 0xa7c234c5041d7823 */ /* 0x000fe20000000005 */
[--C-:B------:R-:W-:Y:S01]  /*0280*/  SHF.R.U32.HI R5, RZ, 0x17, R2.reuse ;  /* 0x00000017ff057819 */ /* 0x100fe20000011602 */
[----:B------:R-:W-:-:S03]  /*0290*/  FFMA R4, R19, -1.5707962512969970703, R2 ;  /* 0xbfc90fda13047823 */ /* 0x000fc60000000002 */
[----:B------:R-:W-:Y:S01]  /*02a0*/  LOP3.LUT R5, R5, 0xe0, RZ, 0xc0, !PT ;  /* 0x000000e005057812 */ /* 0x000fe200078ec0ff */
[----:B------:R-:W-:-:S03]  /*02b0*/  FFMA R4, R19, -7.5497894158615963534e-08, R4 ;  /* 0xb3a2216813047823 */ /* 0x000fc60000000004 */
[----:B------:R-:W-:Y:S01]  /*02c0*/  IADD3 R5, PT, PT, R5, -0x80, RZ ;  /* 0xffffff8005057810 */ /* 0x000fe20007ffe0ff */
[----:B------:R-:W-:Y:S01]  /*02d0*/  FFMA R19, R19, -5.3903029534742383927e-15, R4 ;  /* 0xa7c234c513137823 */ /* 0x000fe20000000004 */
[----:B------:R-:W-:Y:S02]  /*02e0*/  FMUL R4, RZ, R2 ;  /* 0x00000002ff047220 */ /* 0x000fe40000400000 */
[----:B------:R-:W-:-:S05]  /*02f0*/  SHF.R.U32.HI R5, RZ, 0x5, R5 ;  /* 0x00000005ff057819 */ /* 0x000fca0000011605 */
[----:B------:R-:W-:Y:S01]  /*0300*/  IMAD.U32 R30, R5, -0x4, RZ ;  /* 0xfffffffc051e7824 */ /* 0x000fe200078e00ff */
[----:B------:R-:W-:Y:S06]  /*0310*/  @P0 BRA `(.L_x_60) ;  /* 0x0000000000100947 */ /* 0x000fec0003800000 */
[----:B------:R-:W-:-:S07]  /*0320*/  MOV R12, 0x340 ;  /* 0x00000340000c7802 */ /* 0x000fce0000000f00 */
[----:B------:R-:W-:Y:S05]  /*0330*/  CALL.REL.NOINC `($__internal_3_$__cuda_sm20_rcp_rn_f32_slowpath) ;  /* 0x0000003800247944 */ /* 0x000fea0003c00000 */
[----:B------:R-:W-:Y:S01]  /*0340*/  MOV R12, R5 ;  /* 0x00000005000c7202 */ /* 0x000fe20000000f00 */
[----:B------:R-:W-:Y:S06]  /*0350*/  BRA `(.L_x_61) ;  /* 0x0000000000107947 */ /* 0x000fec0003800000 */
.L_x_60:
[----:B------:R-:W0:Y:S02]  /*0360*/  MUFU.RCP R12, R9 ;  /* 0x00000009000c7308 */ /* 0x000e240000001000 */
[----:B0-----:R-:W-:-:S04]  /*0370*/  FFMA R0, R12, R9, -1 ;  /* 0xbf8000000c007423 */ /* 0x001fc80000000009 */
[----:B------:R-:W-:-:S04]  /*0380*/  FADD.FTZ R5, -R0, -RZ ;  /* 0x800000ff00057221 */ /* 0x000fc80000010100 */
[----:B------:R-:W-:-:S07]  /*0390*/  FFMA R12, R12, R5, R12 ;  /* 0x000000050c0c7223 */ /* 0x000fce000000000c */
.L_x_61:
[----:B------:R-:W0:Y:S01]  /*03a0*/  LDC.64 R10, c[0x3][0x90] ;  /* 0x00c02400ff0a7b82 */ /* 0x000e220000000a00 */
[----:B------:R-:W1:Y:S01]  /*03b0*/  LDCU UR9, c[0x0][0x3a8] ;  /* 0x00007500ff0977ac */ /* 0x000e620008000800 */
[----:B------:R-:W-:Y:S01]  /*03c0*/  PLOP3.LUT P0, PT, PT, PT, UP0, 0x80, 0x8 ;  /* 0x000000000008781c */ /* 0x000fe20003f0f008 */
[----:B------:R-:W-:Y:S01]  /*03d0*/  FMUL R12, R12, 2.5066282749176025391 ;  /* 0x40206c990c0c7820 */ /* 0x000fe20000400000 */
[----:B------:R-:W2:Y:S02]  /*03e0*/  LDCU UR12, c[0x0][0x390] ;  /* 0x00007200ff0c77ac */ /* 0x000ea40008000800 */
[----:B------:R-:W-:Y:S02]  /*03f0*/  FSETP.EQ.OR P1, PT, |R3|, +INF , !P0 ;  /* 0x7f8000000300780b */ /* 0x000fe40004722600 */
[----:B------:R-:W3:Y:S01]  /*0400*/  LDC.64 R8, c[0x3][0x10] ;  /* 0x00c00400ff087b82 */ /* 0x000ee20000000a00 */
[----:B------:R-:W-:Y:S01]  /*0410*/  FSEL R29, R29, R6, !P0 ;  /* 0x000000061d1d7208 */ /* 0x000fe20004000000 */
[----:B------:R-:W-:Y:S01]  /*0420*/  USEL UR6, UR6, URZ, !UP0 ;  /* 0x000000ff06067287 */ /* 0x000fe2000c000000 */
[----:B------:R-:W-:Y:S01]  /*0430*/  PLOP3.LUT P0, PT, PT, PT, UP1, 0x80, 0x8 ;  /* 0x000000000008781c */ /* 0x000fe20003f0f018 */
[----:B------:R-:W-:Y:S01]  /*0440*/  USEL UR7, UR7, URZ, !UP1 ;  /* 0x000000ff07077287 */ /* 0x000fe2000c800000 */
[----:B------:R-:W4:Y:S02]  /*0450*/  LDCU.64 UR10, c[0x0][0x358] ;  /* 0x00006b00ff0a77ac */ /* 0x000f240008000a00 */
[----:B------:R-:W-:Y:S01]  /*0460*/  FSETP.EQ.OR P2, PT, |R2|, +INF , !P0 ;  /* 0x7f8000000200780b */ /* 0x000fe20004742600 */
[----:B------:R-:W5:Y:S01]  /*0470*/  LDC R7, c[0x3][RZ] ;  /* 0x00c00000ff077b82 */ /* 0x000f620000000800 */
[----:B------:R-:W-:Y:S01]  /*0480*/  FSEL R19, R19, R4, !P0 ;  /* 0x0000000413137208 */ /* 0x000fe20004000000 */
[----:B-1----:R-:W1:Y:S01]  /*0490*/  F2F.F64.F32 R20, UR9 ;  /* 0x0000000900147d10 */ /* 0x002e620008201800 */
[----:B------:R-:W4:Y:S01]  /*04a0*/  LDCU UR9, c[0x0][0x370] ;  /* 0x00006e00ff0977ac */ /* 0x000f220008000800 */
[----:B0-----:R-:W-:Y:S01]  /*04b0*/  FMUL R0, R11, 0.5 ;  /* 0x3f0000000b007820 */ /* 0x001fe20000400000 */
[----:B------:R-:W-:Y:S01]  /*04c0*/  FMUL R5, R10, 0.5 ;  /* 0x3f0000000a057820 */ /* 0x000fe20000400000 */
[----:B------:R-:W-:-:S04]  /*04d0*/  VOTEU.ANY UP0, P1 ;  /* 0x0000000000ff7886 */ /* 0x000fc80000800100 */
[----:B--2---:R-:W0:Y:S02]  /*04e0*/  I2F.F64 R22, UR12 ;  /* 0x0000000c00167d12 */ /* 0x004e240008201c00 */
[----:B------:R-:W-:Y:S01]  /*04f0*/  VOTEU.ANY UP1, P2 ;  /* 0x0000000000ff7886 */ /* 0x000fe20001020100 */
[----:B---3--:R-:W-:Y:S01]  /*0500*/  FMUL R14, R9, 0.017453292384743690491 ;  /* 0x3c8efa35090e7820 */ /* 0x008fe20000400000 */
[----:B------:R-:W-:-:S04]  /*0510*/  FMUL R13, R8, 0.017453292384743690491 ;  /* 0x3c8efa35080d7820 */ /* 0x000fc80000400000 */
[----:B------:R-:W2:Y:S01]  /*0520*/  FRND.TRUNC R0, R0 ;  /* 0x0000000000007307 */ /* 0x000ea2000020d000 */
[----:B------:R-:W-:Y:S01]  /*0530*/  SHF.R.U32.HI R9, RZ, 0x17, R14 ;  /* 0x00000017ff097819 */ /* 0x000fe2000001160e */
[----:B----4-:R-:W-:Y:S01]  /*0540*/  UIMAD UR8, UR8, UR9, URZ ;  /* 0x00000009080872a4 */ /* 0x010fe2000f8e02ff */
[----:B------:R-:W-:Y:S01]  /*0550*/  SHF.R.U32.HI R8, RZ, 0x17, R13 ;  /* 0x00000017ff087819 */ /* 0x000fe2000001160d */
[----:B-----5:R-:W-:Y:S01]  /*0560*/  FADD R18, R7, R7 ;  /* 0x0000000707127221 */ /* 0x020fe20000000000 */
[----:B------:R-:W-:-:S03]  /*0570*/  LOP3.LUT R9, R9, 0x1f, RZ, 0xc0, !PT ;  /* 0x0000001f09097812 */ /* 0x000fc600078ec0ff */
[----:B------:R-:W3:Y:S01]  /*0580*/  FRND.TRUNC R5, R5 ;  /* 0x0000000500057307 */ /* 0x000ee2000020d000 */
[----:B------:R-:W-:Y:S01]  /*0590*/  FMUL R18, R18, R7 ;  /* 0x0000000712127220 */ /* 0x000fe20000400000 */
[----:B------:R-:W-:Y:S01]  /*05a0*/  LOP3.LUT R8, R8, 0x1f, RZ, 0xc0, !PT ;  /* 0x0000001f08087812 */ /* 0x000fe200078ec0ff */
[----:B--2---:R-:W-:-:S05]  /*05b0*/  FADD R0, R0, R0 ;  /* 0x0000000000007221 */ /* 0x004fca0000000000 */
[----:B------:R2:W4:Y:S01]  /*05c0*/  FRND.FLOOR R28, R11 ;  /* 0x0000000b001c7307 */ /* 0x0005220000205000 */
[----:B------:R-:W-:Y:S01]  /*05d0*/  FADD R17, -R0, R11 ;  /* 0x0000000b00117221 */ /* 0x000fe20000000100 */
[----:B------:R-:W-:Y:S02]  /*05e0*/  IMAD.SHL.U32 R0, R13, 0x100, RZ ;  /* 0x000001000d007824 */ /* 0x000fe400078e00ff */
[----:B---3--:R-:W-:-:S04]  /*05f0*/  FADD R15, R5, R5 ;  /* 0x00000005050f7221 */ /* 0x008fc80000000000 */
[----:B------:R3:W0:Y:S01]  /*0600*/  FRND.FLOOR R16, R10 ;  /* 0x0000000a00107307 */ /* 0x0006220000205000 */
[----:B--2---:R-:W-:Y:S02]  /*0610*/  IMAD.SHL.U32 R11, R14, 0x100, RZ ;  /* 0x000001000e0b7824 */ /* 0x004fe400078e00ff */
[----:B------:R-:W-:-:S03]  /*0620*/  FADD R15, -R15, R10 ;  /* 0x0000000a0f0f7221 */ /* 0x000fc60000000100 */
[----:B------:R-:W-:Y:S02]  /*0630*/  LOP3.LUT R11, R11, 0x80000000, RZ, 0xfc, !PT ;  /* 0x800000000b0b7812 */ /* 0x000fe400078efcff */
[----:B-1-34-:R-:W-:-:S07]  /*0640*/  LOP3.LUT R10, R0, 0x80000000, RZ, 0xfc, !PT ;  /* 0x80000000000a7812 */ /* 0x01afce00078efcff */
.L_x_107:
[----:B------:R-:W-:Y:S02]  /*0650*/  IABS R27, UR4 ;  /* 0x00000004001b7c13 */ /* 0x000fe40008000000 */
[----:B------:R-:W-:Y:S02]  /*0660*/  IABS R34, R32 ;  /* 0x0000002000227213 */ /* 0x000fe40000000000 */
[----:B------:R-:W1:Y:S01]  /*0670*/  I2F.RP R7, R27 ;  /* 0x0000001b00077306 */ /* 0x000e620000209400 */
[----:B------:R-:W-:-:S07]  /*0680*/  IABS R35, UR4 ;  /* 0x0000000400237c13 */ /* 0x000fce0008000000 */
[----:B-1----:R-:W1:Y:S02]  /*0690*/  MUFU.RCP R7, R7 ;  /* 0x0000000700077308 */ /* 0x002e640000001000 */
[----:B-1----:R-:W-:-:S06]  /*06a0*/  IADD3 R24, PT, PT, R7, 0xffffffe, RZ ;  /* 0x0ffffffe07187810 */ /* 0x002fcc0007ffe0ff */
[----:B------:R1:W2:Y:S02]  /*06b0*/  F2I.FTZ.U32.TRUNC.NTZ R25, R24 ;  /* 0x0000001800197305 */ /* 0x0002a4000021f000 */
[----:B-1----:R-:W-:Y:S02]  /*06c0*/  HFMA2 R24, -RZ, RZ, 0, 0 ;  /* 0x00000000ff187431 */ /* 0x002fe400000001ff */
[----:B--2---:R-:W-:-:S04]  /*06d0*/  IMAD.MOV R26, RZ, RZ, -R25 ;  /* 0x000000ffff1a7224 */ /* 0x004fc800078e0a19 */
[----:B------:R-:W-:Y:S02]  /*06e0*/  IMAD R33, R26, R27, RZ ;  /* 0x0000001b1a217224 */ /* 0x000fe400078e02ff */
[----:B------:R-:W-:Y:S02]  /*06f0*/  IMAD.MOV.U32 R26, RZ, RZ, R34 ;  /* 0x000000ffff1a7224 */ /* 0x000fe400078e0022 */
[----:B------:R-:W-:-:S04]  /*0700*/  IMAD.HI.U32 R25, R25, R33, R24 ;  /* 0x0000002119197227 */ /* 0x000fc800078e0018 */
[----:B------:R-:W-:Y:S02]  /*0710*/  IMAD.MOV R33, RZ, RZ, -R35 ;  /* 0x000000ffff217224 */ /* 0x000fe400078e0a23 */
[----:B------:R-:W-:-:S04]  /*0720*/  IMAD.HI.U32 R7, R25, R26, RZ ;  /* 0x0000001a19077227 */ /* 0x000fc800078e00ff */
[----:B------:R-:W-:Y:S01]  /*0730*/  IMAD R24, R7, R33, R26 ;  /* 0x0000002107187224 */ /* 0x000fe200078e021a */
[----:B------:R-:W-:Y:S01]  /*0740*/  MOV R33, UR6 ;  /* 0x0000000600217c02 */ /* 0x000fe20008000f00 */
[----:B------:R-:W-:-:S03]  /*0750*/  IMAD.MOV.U32 R34, RZ, RZ, R29 ;  /* 0x000000ffff227224 */ /* 0x000fc600078e001d */
[----:B------:R-:W-:-:S13]  /*0760*/  ISETP.GT.U32.AND P1, PT, R27, R24, PT ;  /* 0x000000181b00720c */ /* 0x000fda0003f24070 */
[----:B------:R-:W-:Y:S01]  /*0770*/  @!P1 IMAD.IADD R24, R24, 0x1, -R27 ;  /* 0x0000000118189824 */ /* 0x000fe200078e0a1b */
[----:B------:R-:W-:Y:S02]  /*0780*/  @!P1 IADD3 R7, PT, PT, R7, 0x1, RZ ;  /* 0x0000000107079810 */ /* 0x000fe40007ffe0ff */
[----:B------:R-:W-:Y:S02]  /*0790*/  ISETP.NE.AND P1, PT, RZ, UR4, PT ;  /* 0x00000004ff007c0c */ /* 0x000fe4000bf25270 */
[----:B------:R-:W-:Y:S02]  /*07a0*/  ISETP.GE.U32.AND P0, PT, R24, R27, PT ;  /* 0x0000001b1800720c */ /* 0x000fe40003f06070 */
[----:B------:R-:W-:-:S04]  /*07b0*/  LOP3.LUT R24, R32, UR4, RZ, 0x3c, !PT ;  /* 0x0000000420187c12 */ /* 0x000fc8000f8e3cff */
[----:B------:R-:W-:-:S07]  /*07c0*/  ISETP.GE.AND P2, PT, R24, RZ, PT ;  /* 0x000000ff1800720c */ /* 0x000fce0003f46270 */
[----:B------:R-:W-:-:S06]  /*07d0*/  @P0 VIADD R7, R7, 0x1 ;  /* 0x0000000107070836 */ /* 0x000fcc0000000000 */
[----:B------:R-:W-:Y:S01]  /*07e0*/  @!P2 IMAD.MOV R7, RZ, RZ, -R7 ;  /* 0x000000ffff07a224 */ /* 0x000fe200078e0a07 */
[----:B------:R-:W-:Y:S01]  /*07f0*/  @!P1 LOP3.LUT R7, RZ, UR4, RZ, 0x33, !PT ;  /* 0x00000004ff079c12 */ /* 0x000fe2000f8e33ff */
[----:B------:R-:W-:Y:S06]  /*0800*/  BRA.U UP0, `(.L_x_62) ;  /* 0x0000000500407547 */ /* 0x000fec000b800000 */
[----:B------:R-:W1:Y:S01]  /*0810*/  LDCU.64 UR12, c[0x4][URZ] ;  /* 0x01000000ff0c77ac */ /* 0x000e620008000a00 */
[----:B------:R-:W-:Y:S01]  /*0820*/  CS2R R34, SRZ ;  /* 0x0000000000227805 */ /* 0x000fe2000001ff00 */
[----:B------:R-:W-:Y:S02]  /*0830*/  IMAD.MOV.U32 R37, RZ, RZ, RZ ;  /* 0x000000ffff257224 */ /* 0x000fe400078e00ff */
[----:B------:R-:W-:Y:S02]  /*0840*/  IMAD.MOV.U32 R33, RZ, RZ, RZ ;  /* 0x000000ffff217224 */ /* 0x000fe400078e00ff */
[----:B-1----:R-:W-:Y:S01]  /*0850*/  IMAD.U32 R24, RZ, RZ, UR12 ;  /* 0x0000000cff187e24 */ /* 0x002fe2000f8e00ff */
[----:B------:R-:W-:-:S07]  /*0860*/  MOV R25, UR13 ;  /* 0x0000000d00197c02 */ /* 0x000fce0008000f00 */
.L_x_63:
[----:B------:R-:W2:Y:S01]  /*0870*/  LDG.E.CONSTANT R26, desc[UR10][R24.64] ;  /* 0x0000000a181a7981 */ /* 0x000ea2000c1e9900 */
[C---:B------:R-:W-:Y:S02]  /*0880*/  ISETP.EQ.AND P6, PT, R34.reuse, RZ, PT ;  /* 0x000000ff2200720c */ /* 0x040fe40003fc2270 */
[----:B------:R-:W-:Y:S02]  /*0890*/  IADD3 R33, PT, PT, R33, 0x1, RZ ;  /* 0x0000000121217810 */ /* 0x000fe40007ffe0ff */
[C---:B------:R-:W-:Y:S02]  /*08a0*/  ISETP.EQ.AND P5, PT, R34.reuse, 0x4, PT ;  /* 0x000000042200780c */ /* 0x040fe40003fa2270 */
[C---:B------:R-:W-:Y:S02]  /*08b0*/  ISETP.EQ.AND P4, PT, R34.reuse, 0x8, PT ;  /* 0x000000082200780c */ /* 0x040fe40003f82270 */
[C---:B------:R-:W-:Y:S02]  /*08c0*/  ISETP.EQ.AND P3, PT, R34.reuse, 0xc, PT ;  /* 0x0000000c2200780c */ /* 0x040fe40003f62270 */
[----:B------:R-:W-:-:S02]  /*08d0*/  ISETP.EQ.AND P2, PT, R34, 0x10, PT ;  /* 0x000000102200780c */ /* 0x000fc40003f42270 */
[C---:B------:R-:W-:Y:S01]  /*08e0*/  ISETP.EQ.AND P1, PT, R34.reuse, 0x14, PT ;  /* 0x000000142200780c */ /* 0x040fe20003f22270 */
[----:B------:R-:W-:Y:S02]  /*08f0*/  VIADD R34, R34, 0x4 ;  /* 0x0000000422227836 */ /* 0x000fe40000000000 */
[----:B--2---:R-:W-:-:S03]  /*0900*/  IMAD.WIDE.U32 R26, R26, R11, RZ ;  /* 0x0000000b1a1a7225 */ /* 0x004fc600078e00ff */
[----:B------:R-:W-:-:S04]  /*0910*/  IADD3 R26, P0, PT, R26, R35, RZ ;  /* 0x000000231a1a7210 */ /* 0x000fc80007f1e0ff */
[-C--:B------:R-:W-:Y:S01]  /*0920*/  @P5 MOV R5, R26.reuse ;  /* 0x0000001a00055202 */ /* 0x080fe20000000f00 */
[--C-:B------:R-:W-:Y:S01]  /*0930*/  @P6 IMAD.MOV.U32 R6, RZ, RZ, R26.reuse ;  /* 0x000000ffff066224 */ /* 0x100fe200078e001a */
[----:B------:R-:W-:Y:S01]  /*0940*/  ISETP.NE.AND P6, PT, R33, 0x6, PT ;  /* 0x000000062100780c */ /* 0x000fe20003fc5270 */
[----:B------:R-:W-:Y:S01]  /*0950*/  IMAD.X R35, R27, 0x1, R37, P0 ;  /* 0x000000011b237824 */ /* 0x000fe200000e0625 */
[----:B------:R-:W-:Y:S01]  /*0960*/  IADD3 R24, P0, PT, R24, 0x4, RZ ;  /* 0x0000000418187810 */ /* 0x000fe20007f1e0ff */
[--C-:B------:R-:W-:Y:S01]  /*0970*/  @P4 IMAD.MOV.U32 R4, RZ, RZ, R26.reuse ;  /* 0x000000ffff044224 */ /* 0x100fe200078e001a */
[----:B------:R-:W-:Y:S01]  /*0980*/  @P2 MOV R2, R26 ;  /* 0x0000001a00022202 */ /* 0x000fe20000000f00 */
[--C-:B------:R-:W-:Y:S01]  /*0990*/  @P3 IMAD.MOV.U32 R3, RZ, RZ, R26.reuse ;  /* 0x000000ffff033224 */ /* 0x100fe200078e001a */
[----:B------:R-:W-:Y:S01]  /*09a0*/  IADD3.X R25, PT, PT, RZ, R25, RZ, P0, !PT ;  /* 0x00000019ff197210 */ /* 0x000fe200007fe4ff */
[----:B------:R-:W-:-:S06]  /*09b0*/  @P1 IMAD.MOV.U32 R0, RZ, RZ, R26 ;  /* 0x000000ffff001224 */ /* 0x000fcc00078e001a */
[----:B------:R-:W-:Y:S05]  /*09c0*/  @P6 BRA `(.L_x_63) ;  /* 0xfffffffc00a86947 */ /* 0x000fea000383ffff */
[C---:B------:R-:W-:Y:S02]  /*09d0*/  ISETP.EQ.AND P3, PT, R31.reuse, -0x18, PT ;  /* 0xffffffe81f00780c */ /* 0x040fe40003f62270 */
[C---:B------:R-:W-:Y:S02]  /*09e0*/  ISETP.EQ.AND P4, PT, R31.reuse, -0x14, PT ;  /* 0xffffffec1f00780c */ /* 0x040fe40003f82270 */
[C---:B------:R-:W-:Y:S02]  /*09f0*/  ISETP.EQ.AND P2, PT, R31.reuse, -0x10, PT ;  /* 0xfffffff01f00780c */ /* 0x040fe40003f42270 */
[C---:B------:R-:W-:Y:S02]  /*0a00*/  ISETP.EQ.AND P1, PT, R31.reuse, -0xc, PT ;  /* 0xfffffff41f00780c */ /* 0x040fe40003f22270 */
[C---:B------:R-:W-:Y:S02]  /*0a10*/  ISETP.EQ.AND P0, PT, R31.reuse, -0x8, PT ;  /* 0xfffffff81f00780c */ /* 0x040fe40003f02270 */
[----:B------:R-:W-:-:S02]  /*0a20*/  ISETP.EQ.AND P5, PT, R31, RZ, PT ;  /* 0x000000ff1f00720c */ /* 0x000fc40003fa2270 */
[----:B------:R-:W-:Y:S01]  /*0a30*/  ISETP.NE.AND P6, PT, R9, RZ, PT ;  /* 0x000000ff0900720c */ /* 0x000fe20003fc5270 */
[--C-:B------:R-:W-:Y:S01]  /*0a40*/  @P3 IMAD.MOV.U32 R24, RZ, RZ, R6.reuse ;  /* 0x000000ffff183224 */ /* 0x100fe200078e0006 */
[C---:B------:R-:W-:Y:S01]  /*0a50*/  ISETP.EQ.AND P3, PT, R31.reuse, -0x4, PT ;  /* 0xfffffffc1f00780c */ /* 0x040fe20003f62270 */
[----:B------:R-:W-:Y:S01]  /*0a60*/  @P4 IMAD.MOV.U32 R25, RZ, RZ, R6 ;  /* 0x000000ffff194224 */ /* 0x000fe200078e0006 */
[----:B------:R-:W-:Y:S01]  /*0a70*/  @P4 MOV R24, R5 ;  /* 0x0000000500184202 */ /* 0x000fe20000000f00 */
[----:B------:R-:W-:Y:S01]  /*0a80*/  @P2 IMAD.MOV.U32 R24, RZ, RZ, R4 ;  /* 0x000000ffff182224 */ /* 0x000fe200078e0004 */
[----:B------:R-:W-:Y:S01]  /*0a90*/  ISETP.EQ.AND P4, PT, R31, 0x4, PT ;  /* 0x000000041f00780c */ /* 0x000fe20003f82270 */
[----:B------:R-:W-:Y:S02]  /*0aa0*/  @P1 IMAD.MOV.U32 R24, RZ, RZ, R3 ;  /* 0x000000ffff181224 */ /* 0x000fe400078e0003 */
[----:B------:R-:W-:Y:S01]  /*0ab0*/  @P0 MOV R24, R2 ;  /* 0x0000000200180202 */ /* 0x000fe20000000f00 */
[----:B------:R-:W-:Y:S01]  /*0ac0*/  @P2 IMAD.MOV.U32 R25, RZ, RZ, R5 ;  /* 0x000000ffff192224 */ /* 0x000fe200078e0005 */
[----:B------:R-:W-:Y:S01]  /*0ad0*/  @P1 MOV R25, R4 ;  /* 0x0000000400191202 */ /* 0x000fe20000000f00 */
[----:B------:R-:W-:-:S03]  /*0ae0*/  @P0 IMAD.MOV.U32 R25, RZ, RZ, R3 ;  /* 0x000000ffff190224 */ /* 0x000fc600078e0003 */
[----:B------:R-:W-:Y:S02]  /*0af0*/  @P3 IMAD.MOV.U32 R24, RZ, RZ, R0 ;  /* 0x000000ffff183224 */ /* 0x000fe400078e0000 */
[--C-:B------:R-:W-:Y:S02]  /*0b00*/  @P5 IMAD.MOV.U32 R24, RZ, RZ, R35.reuse ;  /* 0x000000ffff185224 */ /* 0x100fe400078e0023 */
[----:B------:R-:W-:Y:S01]  /*0b10*/  @P3 IMAD.MOV.U32 R25, RZ, RZ, R2 ;  /* 0x000000ffff193224 */ /* 0x000fe200078e0002 */
[----:B------:R-:W-:Y:S01]  /*0b20*/  @P5 MOV R25, R0 ;  /* 0x0000000000195202 */ /* 0x000fe20000000f00 */
[----:B------:R-:W-:Y:S01]  /*0b30*/  @P4 IMAD.MOV.U32 R25, RZ, RZ, R35 ;  /* 0x000000ffff194224 */ /* 0x000fe200078e0023 */
[----:B------:R-:W-:Y:S01]  /*0b40*/  MOV R34, R24 ;  /* 0x0000001800227202 */ /* 0x000fe20000000f00 */
[----:B------:R-:W-:Y:S06]  /*0b50*/  @!P6 BRA `(.L_x_64) ;  /* 0x000000000028e947 */ /* 0x000fec0003800000 */
[----:B------:R-:W-:Y:S01]  /*0b60*/  @P2 IMAD.MOV.U32 R24, RZ, RZ, R6 ;  /* 0x000000ffff182224 */ /* 0x000fe200078e0006 */
[----:B------:R-:W-:Y:S01]  /*0b70*/  SHF.L.W.U32.HI R34, R25, R9, R34 ;  /* 0x0000000919227219 */ /* 0x000fe20000010e22 */
[----:B------:R-:W-:Y:S01]  /*0b80*/  @P1 IMAD.MOV.U32 R24, RZ, RZ, R5 ;  /* 0x000000ffff181224 */ /* 0x000fe200078e0005 */
[----:B------:R-:W-:Y:S01]  /*0b90*/  @P0 MOV R24, R4 ;  /* 0x0000000400180202 */ /* 0x000fe20000000f00 */
[----:B------:R-:W-:Y:S01]  /*0ba0*/  @P3 IMAD.MOV.U32 R24, RZ, RZ, R3 ;  /* 0x000000ffff183224 */ /* 0x000fe200078e0003 */
[----:B------:R-:W-:Y:S01]  /*0bb0*/  ISETP.EQ.AND P0, PT, R31, 0x8, PT ;  /* 0x000000081f00780c */ /* 0x000fe20003f02270 */
[----:B------:R-:W-:Y:S01]  /*0bc0*/  @P5 IMAD.MOV.U32 R24, RZ, RZ, R2 ;  /* 0x000000ffff185224 */ /* 0x000fe200078e0002 */
[----:B------:R-:W-:-:S11]  /*0bd0*/  @P4 MOV R24, R0 ;  /* 0x0000000000184202 */ /* 0x000fd60000000f00 */
[----:B------:R-:W-:-:S05]  /*0be0*/  @P0 IMAD.MOV.U32 R24, RZ, RZ, R35 ;  /* 0x000000ffff180224 */ /* 0x000fca00078e0023 */
[----:B------:R-:W-:-:S07]  /*0bf0*/  SHF.L.W.U32.HI R25, R24, R9, R25 ;  /* 0x0000000918197219 */ /* 0x000fce0000010e19 */
.L_x_64:
[C---:B------:R-:W-:Y:S01]  /*0c00*/  SHF.L.W.U32.HI R35, R25.reuse, 0x2, R34 ;  /* 0x0000000219237819 */ /* 0x040fe20000010e22 */
[----:B------:R-:W-:Y:S01]  /*0c10*/  IMAD.SHL.U32 R25, R25, 0x4, RZ ;  /* 0x0000000419197824 */ /* 0x000fe200078e00ff */
[----:B------:R-:W-:Y:S01]  /*0c20*/  UMOV UR12, 0x54442d19 ;  /* 0x54442d19000c7882 */ /* 0x000fe20000000000 */
[----:B------:R-:W-:Y:S01]  /*0c30*/  UMOV UR13, 0x3bf921fb ;  /* 0x3bf921fb000d7882 */ /* 0x000fe20000000000 */
[----:B------:R-:W-:Y:S02]  /*0c40*/  SHF.R.S32.HI R26, RZ, 0x1f, R35 ;  /* 0x0000001fff1a7819 */ /* 0x000fe40000011423 */
[----:B------:R-:W-:Y:S02]  /*0c50*/  ISETP.GE.AND P0, PT, R14, RZ, PT ;  /* 0x000000ff0e00720c */ /* 0x000fe40003f06270 */
[C---:B------:R-:W-:Y:S02]  /*0c60*/  LOP3.LUT R24, R26.reuse, R25, RZ, 0x3c, !PT ;  /* 0x000000191a187212 */ /* 0x040fe400078e3cff */
[----:B------:R-:W-:-:S02]  /*0c70*/  LOP3.LUT R25, R26, R35, RZ, 0x3c, !PT ;  /* 0x000000231a197212 */ /* 0x000fc400078e3cff */
[C---:B------:R-:W-:Y:S02]  /*0c80*/  LOP3.LUT R36, R35.reuse, R14, RZ, 0x3c, !PT ;  /* 0x0000000e23247212 */ /* 0x040fe400078e3cff */
[----:B------:R-:W-:Y:S02]  /*0c90*/  SHF.R.U32.HI R33, RZ, 0x1e, R34 ;  /* 0x0000001eff217819 */ /* 0x000fe40000011622 */
[----:B------:R-:W1:Y:S01]  /*0ca0*/  I2F.F64.S64 R24, R24 ;  /* 0x0000001800187312 */ /* 0x000e620000301c00 */
[----:B------:R-:W-:Y:S02]  /*0cb0*/  ISETP.GE.AND P1, PT, R36, RZ, PT ;  /* 0x000000ff2400720c */ /* 0x000fe40003f26270 */
[----:B------:R-:W-:-:S04]  /*0cc0*/  LEA.HI R33, R35, R33, RZ, 0x1 ;  /* 0x0000002123217211 */ /* 0x000fc800078f08ff */
[----:B------:R-:W-:Y:S01]  /*0cd0*/  @!P0 IADD3 R33, PT, PT, -R33, RZ, RZ ;  /* 0x000000ff21218210 */ /* 0x000fe20007ffe1ff */
[----:B-1----:R-:W-:-:S10]  /*0ce0*/  DMUL R26, R24, UR12 ;  /* 0x0000000c181a7c28 */ /* 0x002fd40008000000 */
[----:B------:R-:W1:Y:S02]  /*0cf0*/  F2F.F32.F64 R26, R26 ;  /* 0x0000001a001a7310 */ /* 0x000e640000301000 */
[----:B-1----:R-:W-:-:S07]  /*0d00*/  FSEL R34, -R26, R26, !P1 ;  /* 0x0000001a1a227208 */ /* 0x002fce0004800100 */
.L_x_62:
[----:B------:R-:W-:Y:S02]  /*0d10*/  IMAD.MOV.U32 R36, RZ, RZ, 0x37cbac00 ;  /* 0x37cbac00ff247424 */ /* 0x000fe400078e00ff */
[----:B------:R-:W-:Y:S01]  /*0d20*/  FMUL R24, R34, R34 ;  /* 0x0000002222187220 */ /* 0x000fe20000400000 */
[C---:B------:R-:W-:Y:S01]  /*0d30*/  LOP3.LUT R26, R33.reuse, 0x1, RZ, 0xc0, !PT ;  /* 0x00000001211a7812 */ /* 0x040fe200078ec0ff */
[----:B------:R-:W-:Y:S01]  /*0d40*/  IMAD.MOV.U32 R37, RZ, RZ, 0x3d2aaabb ;  /* 0x3d2aaabbff257424 */ /* 0x000fe200078e00ff */
[----:B------:R-:W-:Y:S01]  /*0d50*/  MOV R38, 0x3effffff ;  /* 0x3effffff00267802 */ /* 0x000fe20000000f00 */
[----:B------:R-:W-:Y:S01]  /*0d60*/  FFMA R25, R24, R36, -0.0013887860113754868507 ;  /* 0xbab607ed18197423 */ /* 0x000fe20000000024 */
[----:B------:R-:W-:Y:S01]  /*0d70*/  ISETP.NE.U32.AND P0, PT, R26, 0x1, PT ;  /* 0x000000011a00780c */ /* 0x000fe20003f05070 */
[----:B------:R-:W-:Y:S01]  /*0d80*/  IMAD.U32 R35, RZ, RZ, UR6 ;  /* 0x00000006ff237e24 */ /* 0x000fe2000f8e00ff */
[----:B------:R-:W-:Y:S02]  /*0d90*/  LOP3.LUT P1, RZ, R33, 0x2, RZ, 0xc0, !PT ;  /* 0x0000000221ff7812 */ /* 0x000fe4000782c0ff */
[----:B------:R-:W-:-:S02]  /*0da0*/  FSEL R25, R25, -0.00019574658654164522886, !P0 ;  /* 0xb94d415319197808 */ /* 0x000fc40004000000 */
[----:B------:R-:W-:Y:S02]  /*0db0*/  FSEL R27, R37, 0.0083327032625675201416, !P0 ;  /* 0x3c0885e4251b7808 */ /* 0x000fe40004000000 */
[----:B------:R-:W-:Y:S02]  /*0dc0*/  FSEL R33, R34, 1, P0 ;  /* 0x3f80000022217808 */ /* 0x000fe40000000000 */
[----:B------:R-:W-:Y:S01]  /*0dd0*/  FSEL R34, -R38, -0.16666662693023681641, !P0 ;  /* 0xbe2aaaa826227808 */ /* 0x000fe20004000100 */
[C---:B------:R-:W-:Y:S02]  /*0de0*/  FFMA R25, R24.reuse, R25, R27 ;  /* 0x0000001918197223 */ /* 0x040fe4000000001b */
[C---:B------:R-:W-:Y:S02]  /*0df0*/  FFMA R26, R24.reuse, R33, RZ ;  /* 0x00000021181a7223 */ /* 0x040fe400000000ff */
[----:B------:R-:W-:Y:S01]  /*0e00*/  FFMA R25, R24, R25, R34 ;  /* 0x0000001918197223 */ /* 0x000fe20000000022 */
[----:B------:R-:W-:-:S03]  /*0e10*/  IMAD.MOV.U32 R34, RZ, RZ, R29 ;  /* 0x000000ffff227224 */ /* 0x000fc600078e001d */
[----:B------:R-:W-:-:S04]  /*0e20*/  FFMA R33, R26, R25, R33 ;  /* 0x000000191a217223 */ /* 0x000fc80000000021 */
[----:B------:R-:W-:Y:S01]  /*0e30*/  @P1 FADD R33, RZ, -R33 ;  /* 0x80000021ff211221 */ /* 0x000fe20000000000 */
[----:B------:R-:W-:Y:S06]  /*0e40*/  BRA.U UP0, `(.L_x_65) ;  /* 0x0000000500307547 */ /* 0x000fec000b800000 */
[----:B------:R-:W-:Y:S01]  /*0e50*/  MOV R35, RZ ;  /* 0x000000ff00237202 */ /* 0x000fe20000000f00 */
[----:B------:R-:W-:Y:S02]  /*0e60*/  IMAD.MOV.U32 R41, RZ, RZ, RZ ;  /* 0x000000ffff297224 */ /* 0x000fe400078e00ff */
[----:B------:R-:W-:-:S07]  /*0e70*/  IMAD.MOV.U32 R39, RZ, RZ, RZ ;  /* 0x000000ffff277224 */ /* 0x000fce00078e00ff */
.L_x_66:
[----:B------:R-:W1:Y:S02]  /*0e80*/  LDC.64 R24, c[0x4][RZ] ;  /* 0x01000000ff187b82 */ /* 0x000e640000000a00 */
[----:B-1----:R-:W-:-:S05]  /*0e90*/  IMAD.WIDE.U32 R26, R39, 0x4, R24 ;  /* 0x00000004271a7825 */ /* 0x002fca00078e0018 */
[----:B------:R-:W2:Y:S01]  /*0ea0*/  LDG.E.CONSTANT R24, desc[UR10][R26.64] ;  /* 0x0000000a1a187981 */ /* 0x000ea2000c1e9900 */
[C---:B------:R-:W-:Y:S01]  /*0eb0*/  SHF.L.U32 R34, R39.reuse, 0x2, RZ ;  /* 0x0000000227227819 */ /* 0x040fe200000006ff */
[----:B------:R-:W-:-:S03]  /*0ec0*/  VIADD R39, R39, 0x1 ;  /* 0x0000000127277836 */ /* 0x000fc60000000000 */
[C---:B------:R-:W-:Y:S02]  /*0ed0*/  ISETP.EQ.AND P0, PT, R34.reuse, RZ, PT ;  /* 0x000000ff2200720c */ /* 0x040fe40003f02270 */
[C---:B------:R-:W-:Y:S02]  /*0ee0*/  ISETP.EQ.AND P5, PT, R34.reuse, 0x4, PT ;  /* 0x000000042200780c */ /* 0x040fe40003fa2270 */
[C---:B------:R-:W-:Y:S02]  /*0ef0*/  ISETP.EQ.AND P4, PT, R34.reuse, 0x8, PT ;  /* 0x000000082200780c */ /* 0x040fe40003f82270 */
[C---:B------:R-:W-:Y:S02]  /*0f00*/  ISETP.EQ.AND P3, PT, R34.reuse, 0xc, PT ;  /* 0x0000000c2200780c */ /* 0x040fe40003f62270 */
[C---:B------:R-:W-:Y:S02]  /*0f10*/  ISETP.EQ.AND P2, PT, R34.reuse, 0x10, PT ;  /* 0x000000102200780c */ /* 0x040fe40003f42270 */
[----:B------:R-:W-:Y:S01]  /*0f20*/  ISETP.EQ.AND P1, PT, R34, 0x14, PT ;  /* 0x000000142200780c */ /* 0x000fe20003f22270 */
[----:B--2---:R-:W-:-:S03]  /*0f30*/  IMAD.WIDE.U32 R24, R24, R11, RZ ;  /* 0x0000000b18187225 */ /* 0x004fc600078e00ff */
[----:B------:R-:W-:-:S04]  /*0f40*/  IADD3 R24, P6, PT, R24, R35, RZ ;  /* 0x0000002318187210 */ /* 0x000fc80007fde0ff */
[-C--:B------:R-:W-:Y:S01]  /*0f50*/  @P0 MOV R6, R24.reuse ;  /* 0x0000001800060202 */ /* 0x080fe20000000f00 */
[----:B------:R-:W-:Y:S01]  /*0f60*/  IMAD.X R35, R25, 0x1, R41, P6 ;  /* 0x0000000119237824 */ /* 0x000fe200030e0629 */
[----:B------:R-:W-:Y:S01]  /*0f70*/  ISETP.NE.AND P6, PT, R39, 0x6, PT ;  /* 0x000000062700780c */ /* 0x000fe20003fc5270 */
[--C-:B------:R-:W-:Y:S01]  /*0f80*/  @P5 IMAD.MOV.U32 R5, RZ, RZ, R24.reuse ;  /* 0x000000ffff055224 */ /* 0x100fe200078e0018 */
[----:B------:R-:W-:Y:S01]  /*0f90*/  @P3 MOV R3, R24 ;  /* 0x0000001800033202 */ /* 0x000fe20000000f00 */
[--C-:B------:R-:W-:Y:S02]  /*0fa0*/  @P4 IMAD.MOV.U32 R4, RZ, RZ, R24.reuse ;  /* 0x000000ffff044224 */ /* 0x100fe400078e0018 */
[--C-:B------:R-:W-:Y:S02]  /*0fb0*/  @P2 IMAD.MOV.U32 R2, RZ, RZ, R24.reuse ;  /* 0x000000ffff022224 */ /* 0x100fe400078e0018 */
[----:B------:R-:W-:-:S06]  /*0fc0*/  @P1 IMAD.MOV.U32 R0, RZ, RZ, R24 ;  /* 0x000000ffff001224 */ /* 0x000fcc00078e0018 */
[----:B------:R-:W-:Y:S05]  /*0fd0*/  @P6 BRA `(.L_x_66) ;  /* 0xfffffffc00a86947 */ /* 0x000fea000383ffff */
[C---:B------:R-:W-:Y:S02]  /*0fe0*/  ISETP.EQ.AND P3, PT, R31.reuse, -0x18, PT ;  /* 0xffffffe81f00780c */ /* 0x040fe40003f62270 */
[C---:B------:R-:W-:Y:S02]  /*0ff0*/  ISETP.EQ.AND P4, PT, R31.reuse, -0x14, PT ;  /* 0xffffffec1f00780c */ /* 0x040fe40003f82270 */
[C---:B------:R-:W-:Y:S02]  /*1000*/  ISETP.EQ.AND P2, PT, R31.reuse, -0x10, PT ;  /* 0xfffffff01f00780c */ /* 0x040fe40003f42270 */
[C---:B------:R-:W-:Y:S02]  /*1010*/  ISETP.EQ.AND P1, PT, R31.reuse, -0xc, PT ;  /* 0xfffffff41f00780c */ /* 0x040fe40003f22270 */
[----:B------:R-:W-:Y:S02]  /*1020*/  ISETP.EQ.AND P0, PT, R31, -0x8, PT ;  /* 0xfffffff81f00780c */ /* 0x000fe40003f02270 */
[----:B------:R-:W-:-:S02]  /*1030*/  ISETP.NE.AND P6, PT, R9, RZ, PT ;  /* 0x000000ff0900720c */ /* 0x000fc40003fc5270 */
[C---:B------:R-:W-:Y:S02]  /*1040*/  ISETP.EQ.AND P5, PT, R31.reuse, RZ, PT ;  /* 0x000000ff1f00720c */ /* 0x040fe40003fa2270 */
[----:B------:R-:W-:Y:S01]  /*1050*/  @P3 MOV R34, R6 ;  /* 0x0000000600223202 */ /* 0x000fe20000000f00 */
[----:B------:R-:W-:Y:S01]  /*1060*/  @P4 IMAD.MOV.U32 R24, RZ, RZ, R6 ;  /* 0x000000ffff184224 */ /* 0x000fe200078e0006 */
[C---:B------:R-:W-:Y:S01]  /*1070*/  ISETP.EQ.AND P3, PT, R31.reuse, -0x4, PT ;  /* 0xfffffffc1f00780c */ /* 0x040fe20003f62270 */
[----:B------:R-:W-:Y:S01]  /*1080*/  @P4 IMAD.MOV.U32 R34, RZ, RZ, R5 ;  /* 0x000000ffff224224 */ /* 0x000fe200078e0005 */
[----:B------:R-:W-:Y:S01]  /*1090*/  ISETP.EQ.AND P4, PT, R31, 0x4, PT ;  /* 0x000000041f00780c */ /* 0x000fe20003f82270 */
[--C-:B------:R-:W-:Y:S01]  /*10a0*/  @P2 IMAD.MOV.U32 R34, RZ, RZ, R4.reuse ;  /* 0x000000ffff222224 */ /* 0x100fe200078e0004 */
[----:B------:R-:W-:Y:S01]  /*10b0*/  @P2 MOV R24, R5 ;  /* 0x0000000500182202 */ /* 0x000fe20000000f00 */
[----:B------:R-:W-:Y:S01]  /*10c0*/  @P1 IMAD.MOV.U32 R24, RZ, RZ, R4 ;  /* 0x000000ffff181224 */ /* 0x000fe200078e0004 */
[----:B------:R-:W-:Y:S01]  /*10d0*/  @P1 MOV R34, R3 ;  /* 0x0000000300221202 */ /* 0x000fe20000000f00 */
[----:B------:R-:W-:-:S02]  /*10e0*/  @P0 IMAD.MOV.U32 R24, RZ, RZ, R3 ;  /* 0x000000ffff180224 */ /* 0x000fc400078e0003 */
[----:B------:R-:W-:-:S04]  /*10f0*/  @P0 IMAD.MOV.U32 R34, RZ, RZ, R2 ;  /* 0x000000ffff220224 */ /* 0x000fc800078e0002 */
[----:B------:R-:W-:Y:S01]  /*1100*/  @P3 MOV R24, R2 ;  /* 0x0000000200183202 */ /* 0x000fe20000000f00 */
[--C-:B------:R-:W-:Y:S01]  /*1110*/  @P3 IMAD.MOV.U32 R34, RZ, RZ, R0.reuse ;  /* 0x000000ffff223224 */ /* 0x100fe200078e0000 */
[----:B------:R-:W-:Y:S01]  /*1120*/  @P5 MOV R34, R35 ;  /* 0x0000002300225202 */ /* 0x000fe20000000f00 */
[----:B------:R-:W-:Y:S02]  /*1130*/  @P5 IMAD.MOV.U32 R24, RZ, RZ, R0 ;  /* 0x000000ffff185224 */ /* 0x000fe400078e0000 */
[----:B------:R-:W-:Y:S01]  /*1140*/  @P4 IMAD.MOV.U32 R24, RZ, RZ, R35 ;  /* 0x000000ffff184224 */ /* 0x000fe200078e0023 */
[----:B------:R-:W-:Y:S06]  /*1150*/  @!P6 BRA `(.L_x_67) ;  /* 0x000000000028e947 */ /* 0x000fec0003800000 */
[----:B------:R-:W-:Y:S01]  /*1160*/  @P2 IMAD.MOV.U32 R25, RZ, RZ, R6 ;  /* 0x000000ffff192224 */ /* 0x000fe200078e0006 */
[----:B------:R-:W-:Y:S01]  /*1170*/  @P1 MOV R25, R5 ;  /* 0x0000000500191202 */ /* 0x000fe20000000f00 */
[----:B------:R-:W-:Y:S01]  /*1180*/  @P0 IMAD.MOV.U32 R25, RZ, RZ, R4 ;  /* 0x000000ffff190224 */ /* 0x000fe200078e0004 */
[----:B------:R-:W-:Y:S01]  /*1190*/  ISETP.EQ.AND P0, PT, R31, 0x8, PT ;  /* 0x000000081f00780c */ /* 0x000fe20003f02270 */
[----:B------:R-:W-:Y:S01]  /*11a0*/  @P3 IMAD.MOV.U32 R25, RZ, RZ, R3 ;  /* 0x000000ffff193224 */ /* 0x000fe200078e0003 */
[----:B------:R-:W-:Y:S01]  /*11b0*/  @P5 MOV R25, R2 ;  /* 0x0000000200195202 */ /* 0x000fe20000000f00 */
[----:B------:R-:W-:Y:S01]  /*11c0*/  @P4 IMAD.MOV.U32 R25, RZ, RZ, R0 ;  /* 0x000000ffff194224 */ /* 0x000fe200078e0000 */
[----:B------:R-:W-:-:S09]  /*11d0*/  SHF.L.W.U32.HI R34, R24, R9, R34 ;  /* 0x0000000918227219 */ /* 0x000fd20000010e22 */
[----:B------:R-:W-:-:S05]  /*11e0*/  @P0 IMAD.MOV.U32 R25, RZ, RZ, R35 ;  /* 0x000000ffff190224 */ /* 0x000fca00078e0023 */
[----:B------:R-:W-:-:S07]  /*11f0*/  SHF.L.W.U32.HI R24, R25, R9, R24 ;  /* 0x0000000919187219 */ /* 0x000fce0000010e18 */
.L_x_67:
[C---:B------:R-:W-:Y:S01]  /*1200*/  SHF.L.W.U32.HI R35, R24.reuse, 0x2, R34 ;  /* 0x0000000218237819 */ /* 0x040fe20000010e22 */
[----:B------:R-:W-:Y:S01]  /*1210*/  UMOV UR12, 0x54442d19 ;  /* 0x54442d19000c7882 */ /* 0x000fe20000000000 */
[----:B------:R-:W-:Y:S01]  /*1220*/  SHF.L.U32 R24, R24, 0x2, RZ ;  /* 0x0000000218187819 */ /* 0x000fe200000006ff */
[----:B------:R-:W-:Y:S01]  /*1230*/  UMOV UR13, 0x3bf921fb ;  /* 0x3bf921fb000d7882 */ /* 0x000fe20000000000 */
[----:B------:R-:W-:Y:S02]  /*1240*/  SHF.R.S32.HI R25, RZ, 0x1f, R35 ;  /* 0x0000001fff197819 */ /* 0x000fe40000011423 */
[----:B------:R-:W-:Y:S02]  /*1250*/  ISETP.GE.AND P1, PT, R14, RZ, PT ;  /* 0x000000ff0e00720c */ /* 0x000fe40003f26270 */
[C---:B------:R-:W-:Y:S02]  /*1260*/  LOP3.LUT R24, R25.reuse, R24, RZ, 0x3c, !PT ;  /* 0x0000001819187212 */ /* 0x040fe400078e3cff */
[----:B------:R-:W-:-:S02]  /*1270*/  LOP3.LUT R25, R25, R35, RZ, 0x3c, !PT ;  /* 0x0000002319197212 */ /* 0x000fc400078e3cff */
[----:B------:R-:W-:Y:S02]  /*1280*/  SHF.R.U32.HI R34, RZ, 0x1e, R34 ;  /* 0x0000001eff227819 */ /* 0x000fe40000011622 */
[C---:B------:R-:W-:Y:S02]  /*1290*/  LOP3.LUT R39, R35.reuse, R14, RZ, 0x3c, !PT ;  /* 0x0000000e23277212 */ /* 0x040fe400078e3cff */
[----:B------:R-:W1:Y:S01]  /*12a0*/  I2F.F64.S64 R24, R24 ;  /* 0x0000001800187312 */ /* 0x000e620000301c00 */
[----:B------:R-:W-:Y:S02]  /*12b0*/  LEA.HI R35, R35, R34, RZ, 0x1 ;  /* 0x0000002223237211 */ /* 0x000fe400078f08ff */
[----:B------:R-:W-:-:S03]  /*12c0*/  ISETP.GE.AND P0, PT, R39, RZ, PT ;  /* 0x000000ff2700720c */ /* 0x000fc60003f06270 */
[----:B------:R-:W-:Y:S01]  /*12d0*/  @!P1 IMAD.MOV R35, RZ, RZ, -R35 ;  /* 0x000000ffff239224 */ /* 0x000fe200078e0a23 */
[----:B-1----:R-:W-:-:S10]  /*12e0*/  DMUL R26, R24, UR12 ;  /* 0x0000000c181a7c28 */ /* 0x002fd40008000000 */
[----:B------:R-:W1:Y:S02]  /*12f0*/  F2F.F32.F64 R26, R26 ;  /* 0x0000001a001a7310 */ /* 0x000e640000301000 */
[----:B-1----:R-:W-:-:S07]  /*1300*/  FSEL R34, -R26, R26, !P0 ;  /* 0x0000001a1a227208 */ /* 0x002fce0004000100 */
.L_x_65:
[----:B------:R-:W-:Y:S01]  /*1310*/  FMUL R25, R34, R34 ;  /* 0x0000002222197220 */ /* 0x000fe20000400000 */
[C---:B------:R-:W-:Y:S01]  /*1320*/  LOP3.LUT R26, R35.reuse, 0x1, RZ, 0xc0, !PT ;  /* 0x00000001231a7812 */ /* 0x040fe200078ec0ff */
[----:B------:R-:W-:Y:S01]  /*1330*/  VIADD R35, R35, 0x1 ;  /* 0x0000000123237836 */ /* 0x000fe20000000000 */
[----:B------:R-:W-:Y:S01]  /*1340*/  MOV R40, UR7 ;  /* 0x0000000700287c02 */ /* 0x000fe20008000f00 */
[----:B------:R-:W-:Y:S01]  /*1350*/  FFMA R24, R25, R36, -0.0013887860113754868507 ;  /* 0xbab607ed19187423 */ /* 0x000fe20000000024 */
[----:B------:R-:W-:Y:S02]  /*1360*/  ISETP.NE.U32.AND P0, PT, R26, 0x1, PT ;  /* 0x000000011a00780c */ /* 0x000fe40003f05070 */
[----:B------:R-:W-:Y:S02]  /*1370*/  LOP3.LUT P1, RZ, R35, 0x2, RZ, 0xc0, !PT ;  /* 0x0000000223ff7812 */ /* 0x000fe4000782c0ff */
[----:B------:R-:W-:Y:S02]  /*1380*/  FSEL R24, R24, -0.00019574658654164522886, P0 ;  /* 0xb94d415318187808 */ /* 0x000fe40000000000 */
[----:B------:R-:W-:-:S02]  /*1390*/  FSEL R26, R37, 0.0083327032625675201416, P0 ;  /* 0x3c0885e4251a7808 */ /* 0x000fc40000000000 */
[----:B------:R-:W-:Y:S02]  /*13a0*/  FSEL R34, R34, 1, !P0 ;  /* 0x3f80000022227808 */ /* 0x000fe40004000000 */
[----:B------:R-:W-:Y:S01]  /*13b0*/  FSEL R35, -R38, -0.16666662693023681641, P0 ;  /* 0xbe2aaaa826237808 */ /* 0x000fe20000000100 */
[C---:B------:R-:W-:Y:S02]  /*13c0*/  FFMA R24, R25.reuse, R24, R26 ;  /* 0x0000001819187223 */ /* 0x040fe4000000001a */
[C---:B------:R-:W-:Y:S02]  /*13d0*/  FFMA R27, R25.reuse, R34, RZ ;  /* 0x00000022191b7223 */ /* 0x040fe400000000ff */
[----:B------:R-:W-:Y:S01]  /*13e0*/  FFMA R24, R25, R24, R35 ;  /* 0x0000001819187223 */ /* 0x000fe20000000023 */
[----:B------:R-:W-:-:S03]  /*13f0*/  IMAD.MOV.U32 R35, RZ, RZ, R19 ;  /* 0x000000ffff237224 */ /* 0x000fc600078e0013 */
[----:B------:R-:W-:-:S04]  /*1400*/  FFMA R34, R27, R24, R34 ;  /* 0x000000181b227223 */ /* 0x000fc80000000022 */
[----:B------:R-:W-:Y:S01]  /*1410*/  @P1 FADD R34, RZ, -R34 ;  /* 0x80000022ff221221 */ /* 0x000fe20000000000 */
[----:B------:R-:W-:Y:S06]  /*1420*/  BRA.U UP1, `(.L_x_68) ;  /* 0x0000000501307547 */ /* 0x000fec000b800000 */
[----:B------:R-:W-:Y:S01]  /*1430*/  IMAD.MOV.U32 R35, RZ, RZ, RZ ;  /* 0x000000ffff237224 */ /* 0x000fe200078e00ff */
[----:B------:R-:W-:Y:S01]  /*1440*/  MOV R41, RZ ;  /* 0x000000ff00297202 */ /* 0x000fe20000000f00 */
[----:B------:R-:W-:-:S07]  /*1450*/  IMAD.MOV.U32 R39, RZ, RZ, RZ ;  /* 0x000000ffff277224 */ /* 0x000fce00078e00ff */
.L_x_69:
[----:B------:R-:W1:Y:S02]  /*1460*/  LDC.64 R24, c[0x4][RZ] ;  /* 0x01000000ff187b82 */ /* 0x000e640000000a00 */
[----:B-1----:R-:W-:-:S05]  /*1470*/  IMAD.WIDE.U32 R26, R39, 0x4, R24 ;  /* 0x00000004271a7825 */ /* 0x002fca00078e0018 */
[----:B------:R-:W2:Y:S01]  /*1480*/  LDG.E.CONSTANT R25, desc[UR10][R26.64] ;  /* 0x0000000a1a197981 */ /* 0x000ea2000c1e9900 */
[C---:B------:R-:W-:Y:S01]  /*1490*/  IMAD.SHL.U32 R40, R39.reuse, 0x4, RZ ;  /* 0x0000000427287824 */ /* 0x040fe200078e00ff */
[----:B------:R-:W-:-:S04]  /*14a0*/  IADD3 R39, PT, PT, R39, 0x1, RZ ;  /* 0x0000000127277810 */ /* 0x000fc80007ffe0ff */
        /* <DEDUP_REMOVED lines=23> */
[C---:B------:R-:W-:Y:S01]  /*1620*/  ISETP.EQ.AND P5, PT, R30.reuse, RZ, PT ;  /* 0x000000ff1e00720c */ /* 0x040fe20003fa2270 */
[----:B------:R-:W-:Y:S01]  /*1630*/  @P3 IMAD.MOV.U32 R39, RZ, RZ, R6 ;  /* 0x000000ffff273224 */ /* 0x000fe200078e0006 */
[C---:B------:R-:W-:Y:S01]  /*1640*/  ISETP.EQ.AND P3, PT, R30.reuse, -0x4, PT ;  /* 0xfffffffc1e00780c */ /* 0x040fe20003f62270 */
[--C-:B------:R-:W-:Y:S01]  /*1650*/  @P4 IMAD.MOV.U32 R39, RZ, RZ, R5.reuse ;  /* 0x000000ffff274224 */ /* 0x100fe200078e0005 */
[----:B------:R-:W-:Y:S01]  /*1660*/  @P4 MOV R24, R6 ;  /* 0x0000000600184202 */ /* 0x000fe20000000f00 */
[----:B------:R-:W-:Y:S01]  /*1670*/  @P2 IMAD.MOV.U32 R24, RZ, RZ, R5 ;  /* 0x000000ffff182224 */ /* 0x000fe200078e0005 */
[----:B------:R-:W-:Y:S01]  /*1680*/  ISETP.EQ.AND P4, PT, R30, 0x4, PT ;  /* 0x000000041e00780c */ /* 0x000fe20003f82270 */
[----:B------:R-:W-:Y:S01]  /*1690*/  @P1 IMAD.MOV.U32 R24, RZ, RZ, R4 ;  /* 0x000000ffff181224 */ /* 0x000fe200078e0004 */
[----:B------:R-:W-:Y:S01]  /*16a0*/  @P2 MOV R39, R4 ;  /* 0x0000000400272202 */ /* 0x000fe20000000f00 */
[----:B------:R-:W-:Y:S01]  /*16b0*/  @P1 IMAD.MOV.U32 R39, RZ, RZ, R3 ;  /* 0x000000ffff271224 */ /* 0x000fe200078e0003 */
[----:B------:R-:W-:Y:S01]  /*16c0*/  @P0 MOV R24, R3 ;  /* 0x0000000300180202 */ /* 0x000fe20000000f00 */
[----:B------:R-:W-:-:S04]  /*16d0*/  @P0 IMAD.MOV.U32 R39, RZ, RZ, R2 ;  /* 0x000000ffff270224 */ /* 0x000fc800078e0002 */
[----:B------:R-:W-:Y:S01]  /*16e0*/  @P3 IMAD.MOV.U32 R24, RZ, RZ, R2 ;  /* 0x000000ffff183224 */ /* 0x000fe200078e0002 */
[----:B------:R-:W-:Y:S01]  /*16f0*/  @P3 MOV R39, R0 ;  /* 0x0000000000273202 */ /* 0x000fe20000000f00 */
[----:B------:R-:W-:Y:S02]  /*1700*/  @P5 IMAD.MOV.U32 R24, RZ, RZ, R0 ;  /* 0x000000ffff185224 */ /* 0x000fe400078e0000 */
[----:B------:R-:W-:Y:S01]  /*1710*/  @P5 IMAD.MOV.U32 R39, RZ, RZ, R35 ;  /* 0x000000ffff275224 */ /* 0x000fe200078e0023 */
[----:B------:R-:W-:Y:S01]  /*1720*/  @P4 MOV R24, R35 ;  /* 0x0000002300184202 */ /* 0x000fe20000000f00 */
        /* <DEDUP_REMOVED lines=11> */
.L_x_70:
        /* <DEDUP_REMOVED lines=17> */
.L_x_68:
[----:B------:R-:W-:Y:S01]  /*18f0*/  FMUL R24, R35, R35 ;  /* 0x0000002323187220 */ /* 0x000fe20000400000 */
[C---:B------:R-:W-:Y:S01]  /*1900*/  LOP3.LUT R26, R40.reuse, 0x1, RZ, 0xc0, !PT ;  /* 0x00000001281a7812 */ /* 0x040fe200078ec0ff */
[----:B------:R-:W-:Y:S01]  /*1910*/  IMAD.MOV.U32 R39, RZ, RZ, R19 ;  /* 0x000000ffff277224 */ /* 0x000fe200078e0013 */
[----:B------:R-:W-:Y:S01]  /*1920*/  LOP3.LUT P1, RZ, R40, 0x2, RZ, 0xc0, !PT ;  /* 0x0000000228ff7812 */ /* 0x000fe2000782c0ff */
[----:B------:R-:W-:Y:S01]  /*1930*/  FFMA R25, R24, R36, -0.0013887860113754868507 ;  /* 0xbab607ed18197423 */ /* 0x000fe20000000024 */
[----:B------:R-:W-:-:S04]  /*1940*/  ISETP.NE.U32.AND P0, PT, R26, 0x1, PT ;  /* 0x000000011a00780c */ /* 0x000fc80003f05070 */
[----:B------:R-:W-:Y:S02]  /*1950*/  FSEL R25, R25, -0.00019574658654164522886, !P0 ;  /* 0xb94d415319197808 */ /* 0x000fe40004000000 */
[----:B------:R-:W-:Y:S02]  /*1960*/  FSEL R27, R37, 0.0083327032625675201416, !P0 ;  /* 0x3c0885e4251b7808 */ /* 0x000fe40004000000 */
[----:B------:R-:W-:Y:S02]  /*1970*/  FSEL R35, R35, 1, P0 ;  /* 0x3f80000023237808 */ /* 0x000fe40000000000 */
[----:B------:R-:W-:Y:S01]  /*1980*/  FSEL R40, -R38, -0.16666662693023681641, !P0 ;  /* 0xbe2aaaa826287808 */ /* 0x000fe20004000100 */
[C---:B------:R-:W-:Y:S02]  /*1990*/  FFMA R25, R24.reuse, R25, R27 ;  /* 0x0000001918197223 */ /* 0x040fe4000000001b */
[C---:B------:R-:W-:Y:S02]  /*19a0*/  FFMA R26, R24.reuse, R35, RZ ;  /* 0x00000023181a7223 */ /* 0x040fe400000000ff */
[----:B------:R-:W-:Y:S01]  /*19b0*/  FFMA R25, R24, R25, R40 ;  /* 0x0000001918197223 */ /* 0x000fe20000000028 */
[----:B------:R-:W-:-:S03]  /*19c0*/  IMAD.U32 R40, RZ, RZ, UR7 ;  /* 0x00000007ff287e24 */ /* 0x000fc6000f8e00ff */
[----:B------:R-:W-:-:S04]  /*19d0*/  FFMA R35, R26, R25, R35 ;  /* 0x000000191a237223 */ /* 0x000fc80000000023 */
[----:B------:R-:W-:Y:S01]  /*19e0*/  @P1 FADD R35, RZ, -R35 ;  /* 0x80000023ff231221 */ /* 0x000fe20000000000 */
[----:B------:R-:W-:Y:S06]  /*19f0*/  BRA.U UP1, `(.L_x_71) ;  /* 0x0000000501307547 */ /* 0x000fec000b800000 */
[----:B------:R-:W-:Y:S01]  /*1a00*/  MOV R39, RZ ;  /* 0x000000ff00277202 */ /* 0x000fe20000000f00 */
[----:B------:R-:W-:Y:S02]  /*1a10*/  IMAD.MOV.U32 R43, RZ, RZ, RZ ;  /* 0x000000ffff2b7224 */ /* 0x000fe400078e00ff */
[----:B------:R-:W-:-:S07]  /*1a20*/  IMAD.MOV.U32 R41, RZ, RZ, RZ ;  /* 0x000000ffff297224 */ /* 0x000fce00078e00ff */
.L_x_72:
        /* <DEDUP_REMOVED lines=56> */
.L_x_73:
        /* <DEDUP_REMOVED lines=17> */
.L_x_71:
[----:B------:R-:W1:Y:S01]  /*1ec0*/  LDC R26, c[0x0][0x394] ;  /* 0x0000e500ff1a7b82 */ /* 0x000e620000000800 */
[----:B------:R-:W-:Y:S01]  /*1ed0*/  UIADD3 UR9, UPT, UPT, -UR4, URZ, URZ ;  /* 0x000000ff04097290 */ /* 0x000fe2000fffe1ff */
[C---:B------:R-:W-:Y:S01]  /*1ee0*/  LOP3.LUT R42, R40.reuse, 0x1, RZ, 0xc0, !PT ;  /* 0x00000001282a7812 */ /* 0x040fe200078ec0ff */
[----:B------:R-:W-:Y:S01]  /*1ef0*/  VIADD R40, R40, 0x1 ;  /* 0x0000000128287836 */ /* 0x000fe20000000000 */
[----:B------:R-:W2:Y:S01]  /*1f00*/  LDCU UR14, c[0x0][0x3b0] ;  /* 0x00007600ff0e77ac */ /* 0x000ea20008000800 */
[----:B------:R-:W-:Y:S01]  /*1f10*/  BSSY.RECONVERGENT B2, `(.L_x_74) ;  /* 0x0000045000027945 */ /* 0x000fe20003800200 */
[----:B------:R-:W-:Y:S02]  /*1f20*/  ISETP.NE.U32.AND P3, PT, R42, 0x1, PT ;  /* 0x000000012a00780c */ /* 0x000fe40003f65070 */
[----:B------:R-:W-:Y:S01]  /*1f30*/  LOP3.LUT P4, RZ, R40, 0x2, RZ, 0xc0, !PT ;  /* 0x0000000228ff7812 */ /* 0x000fe2000788c0ff */
[----:B------:R-:W3:Y:S01]  /*1f40*/  LDCU.64 UR12, c[0x0][0x3a0] ;  /* 0x00007400ff0c77ac */ /* 0x000ee20008000a00 */
[----:B------:R-:W-:-:S02]  /*1f50*/  FSEL R40, R37, 0.0083327032625675201416, P3 ;  /* 0x3c0885e425287808 */ /* 0x000fc40001800000 */
[----:B------:R-:W-:Y:S02]  /*1f60*/  FSEL R38, -R38, -0.16666662693023681641, P3 ;  /* 0xbe2aaaa826267808 */ /* 0x000fe40001800100 */
[----:B-1----:R-:W-:-:S04]  /*1f70*/  IABS R27, R26 ;  /* 0x0000001a001b7213 */ /* 0x002fc80000000000 */
[----:B------:R-:W1:Y:S08]  /*1f80*/  I2F.RP R41, R27 ;  /* 0x0000001b00297306 */ /* 0x000e700000209400 */
[----:B-1----:R-:W1:Y:S02]  /*1f90*/  MUFU.RCP R41, R41 ;  /* 0x0000002900297308 */ /* 0x002e640000001000 */
[----:B-1----:R-:W-:-:S02]  /*1fa0*/  VIADD R24, R41, 0xffffffe ;  /* 0x0ffffffe29187836 */ /* 0x002fc40000000000 */
[----:B------:R-:W-:Y:S01]  /*1fb0*/  IMAD R41, R7, UR9, R32 ;  /* 0x0000000907297c24 */ /* 0x000fe2000f8e0220 */
[----:B------:R-:W1:Y:S03]  /*1fc0*/  LDCU UR9, c[0x0][0x3ac] ;  /* 0x00007580ff0977ac */ /* 0x000e660008000800 */
[----:B------:R4:W5:Y:S01]  /*1fd0*/  F2I.FTZ.U32.TRUNC.NTZ R25, R24 ;  /* 0x0000001800197305 */ /* 0x000962000021f000 */
[----:B------:R-:W-:Y:S01]  /*1fe0*/  IABS R42, R41 ;  /* 0x00000029002a7213 */ /* 0x000fe20000000000 */
[----:B----4-:R-:W-:Y:S01]  /*1ff0*/  IMAD.MOV.U32 R24, RZ, RZ, RZ ;  /* 0x000000ffff187224 */ /* 0x010fe200078e00ff */
[----:B-----5:R-:W-:-:S05]  /*2000*/  IADD3 R44, PT, PT, RZ, -R25, RZ ;  /* 0x80000019ff2c7210 */ /* 0x020fca0007ffe0ff */
[----:B------:R-:W-:-:S04]  /*2010*/  IMAD R43, R44, R27, RZ ;  /* 0x0000001b2c2b7224 */ /* 0x000fc800078e02ff */
[----:B------:R-:W-:Y:S02]  /*2020*/  IMAD.HI.U32 R25, R25, R43, R24 ;  /* 0x0000002b19197227 */ /* 0x000fe400078e0018 */
[----:B------:R-:W4:Y:S04]  /*2030*/  MUFU.RCP R43, R34 ;  /* 0x00000022002b7308 */ /* 0x000f280000001000 */
        /* <DEDUP_REMOVED lines=9> */
[----:B------:R-:W-:Y:S01]  /*20d0*/  ISETP.GE.U32.AND P0, PT, R42, R27, PT ;  /* 0x0000001b2a00720c */ /* 0x000fe20003f06070 */
[----:B------:R-:W-:-:S04]  /*20e0*/  FMUL R27, R39, R39 ;  /* 0x00000027271b7220 */ /* 0x000fc80000400000 */
[----:B------:R-:W-:-:S05]  /*20f0*/  FFMA R36, R27, R36, -0.0013887860113754868507 ;  /* 0xbab607ed1b247423 */ /* 0x000fca0000000024 */
[----:B------:R-:W-:-:S03]  /*2100*/  FSEL R36, R36, -0.00019574658654164522886, P3 ;  /* 0xb94d415324247808 */ /* 0x000fc60001800000 */
[----:B------:R-:W-:Y:S02]  /*2110*/  @P0 IADD3 R24, PT, PT, R24, 0x1, RZ ;  /* 0x0000000118180810 */ /* 0x000fe40007ffe0ff */
[----:B------:R-:W-:-:S03]  /*2120*/  FFMA R36, R27, R36, R40 ;  /* 0x000000241b247223 */ /* 0x000fc60000000028 */
[----:B------:R-:W-:Y:S02]  /*2130*/  IMAD.MOV.U32 R37, RZ, RZ, R24 ;  /* 0x000000ffff257224 */ /* 0x000fe400078e0018 */
[----:B------:R-:W-:Y:S01]  /*2140*/  FFMA R36, R27, R36, R38 ;  /* 0x000000241b247223 */ /* 0x000fe20000000026 */
[----:B------:R-:W3:Y:S01]  /*2150*/  LDC.64 R24, c[0x3][0x8] ;  /* 0x00c00200ff187b82 */ /* 0x000ee20000000a00 */
[----:B------:R-:W-:Y:S01]  /*2160*/  @!P2 IMAD.MOV R37, RZ, RZ, -R37 ;  /* 0x000000ffff25a224 */ /* 0x000fe200078e0a25 */
[----:B------:R-:W-:-:S04]  /*2170*/  @!P1 LOP3.LUT R37, RZ, R26, RZ, 0x33, !PT ;  /* 0x0000001aff259212 */ /* 0x000fc800078e33ff */
[C---:B--2---:R-:W-:Y:S01]  /*2180*/  IADD3 R38, PT, PT, R37.reuse, -UR14, RZ ;  /* 0x8000000e25267c10 */ /* 0x044fe2000fffe0ff */
[----:B-1----:R-:W-:Y:S01]  /*2190*/  IMAD R26, R37, R26, UR9 ;  /* 0x00000009251a7e24 */ /* 0x002fe2000f8e021a */
[----:B------:R-:W-:Y:S02]  /*21a0*/  FSEL R37, R39, 1, !P3 ;  /* 0x3f80000027257808 */ /* 0x000fe40005800000 */
[----:B------:R-:W-:Y:S01]  /*21b0*/  I2FP.F32.S32 R39, R38 ;  /* 0x0000002600277245 */ /* 0x000fe20000201400 */
[----:B------:R-:W-:Y:S02]  /*21c0*/  IMAD.IADD R41, R41, 0x1, -R26 ;  /* 0x0000000129297824 */ /* 0x000fe400078e0a1a */
[----:B------:R-:W-:Y:S01]  /*21d0*/  FFMA R38, R27, R37, RZ ;  /* 0x000000251b267223 */ /* 0x000fe200000000ff */
[----:B------:R-:W1:Y:S01]  /*21e0*/  LDC R26, c[0x0][0x380] ;  /* 0x0000e000ff1a7b82 */ /* 0x000e620000000800 */
[----:B------:R-:W-:Y:S01]  /*21f0*/  FADD R40, R39, 0.5 ;  /* 0x3f00000027287421 */ /* 0x000fe20000000000 */
[----:B------:R-:W-:Y:S01]  /*2200*/  I2FP.F32.S32 R41, R41 ;  /* 0x0000002900297245 */ /* 0x000fe20000201400 */
[----:B------:R-:W-:Y:S01]  /*2210*/  FFMA R27, R38, R36, R37 ;  /* 0x00000024261b7223 */ /* 0x000fe20000000025 */
[----:B----4-:R-:W-:-:S03]  /*2220*/  FFMA R38, -R34, R43, 1 ;  /* 0x3f80000022267423 */ /* 0x010fc6000000012b */
[----:B------:R-:W-:Y:S01]  /*2230*/  FADD R41, R41, 0.5 ;  /* 0x3f00000029297421 */ /* 0x000fe20000000000 */
[----:B------:R-:W-:Y:S01]  /*2240*/  @P4 FADD R27, RZ, -R27 ;  /* 0x8000001bff1b4221 */ /* 0x000fe20000000000 */
[----:B---3--:R-:W-:Y:S01]  /*2250*/  FFMA R40, R40, UR13, -R25 ;  /* 0x0000000d28287c23 */ /* 0x008fe20008000819 */
[----:B------:R-:W-:Y:S01]  /*2260*/  FFMA R43, R43, R38, R43 ;  /* 0x000000262b2b7223 */ /* 0x000fe2000000002b */
[----:B------:R-:W-:Y:S02]  /*2270*/  FFMA R36, R41, UR12, -R24 ;  /* 0x0000000c29247c23 */ /* 0x000fe40008000818 */
[----:B------:R-:W-:-:S04]  /*2280*/  FMUL R24, R35, R40 ;  /* 0x0000002823187220 */ /* 0x000fc80000400000 */
[-C--:B------:R-:W-:Y:S01]  /*2290*/  FFMA R24, R27, -R36.reuse, -R24 ;  /* 0x800000241b187223 */ /* 0x080fe20000000818 */
[----:B------:R-:W-:-:S03]  /*22a0*/  FMUL R36, R35, R36 ;  /* 0x0000002423247220 */ /* 0x000fc60000400000 */
[----:B------:R-:W2:Y:S01]  /*22b0*/  FCHK P0, R24, R34 ;  /* 0x0000002218007302 */ /* 0x000ea20000000000 */
[----:B------:R-:W-:Y:S01]  /*22c0*/  FFMA R38, R24, R43, RZ ;  /* 0x0000002b18267223 */ /* 0x000fe200000000ff */
[----:B------:R-:W-:Y:S01]  /*22d0*/  FFMA R27, R27, R40, -R36 ;  /* 0x000000281b1b7223 */ /* 0x000fe20000000824 */
[----:B-1----:R-:W-:Y:S01]  /*22e0*/  ISETP.NE.AND P2, PT, R26, 0x1, PT ;  /* 0x000000011a00780c */ /* 0x002fe20003f45270 */
[----:B------:R-:W-:Y:S02]  /*22f0*/  IMAD.MOV.U32 R26, RZ, RZ, RZ ;  /* 0x000000ffff1a7224 */ /* 0x000fe400078e00ff */
[----:B------:R-:W-:-:S04]  /*2300*/  FFMA R25, -R34, R38, R24 ;  /* 0x0000002622197223 */ /* 0x000fc80000000118 */
[----:B------:R-:W-:Y:S01]  /*2310*/  FFMA R25, R43, R25, R38 ;  /* 0x000000192b197223 */ /* 0x000fe20000000026 */
[----:B--2---:R-:W-:Y:S06]  /*2320*/  @!P0 BRA `(.L_x_75) ;  /* 0x00000000000c8947 */ /* 0x004fec0003800000 */
[----:B------:R-:W-:-:S07]  /*2330*/  MOV R37, 0x2350 ;  /* 0x0000235000257802 */ /* 0x000fce0000000f00 */
[----:B0-----:R-:W-:Y:S05]  /*2340*/  CALL.REL.NOINC `($__internal_5_$__cuda_sm3x_div_rn_noftz_f32_slowpath) ;  /* 0x0000001c004c7944 */ /* 0x001fea0003c00000 */
[----:B------:R-:W-:-:S07]  /*2350*/  MOV R25, R34 ;  /* 0x0000002200197202 */ /* 0x000fce0000000f00 */
.L_x_75:
[----:B------:R-:W-:Y:S05]  /*2360*/  BSYNC.RECONVERGENT B2 ;  /* 0x0000000000027941 */ /* 0x000fea0003800200 */
.L_x_74:
[----:B------:R-:W-:Y:S01]  /*2370*/  FMUL R24, R25, R25 ;  /* 0x0000001919187220 */ /* 0x000fe20000400000 */
[----:B------:R-:W-:Y:S03]  /*2380*/  BSSY.RECONVERGENT B0, `(.L_x_76) ;  /* 0x000000d000007945 */ /* 0x000fe60003800200 */
[----:B------:R-:W-:-:S04]  /*2390*/  FFMA R24, R27, R27, R24 ;  /* 0x0000001b1b187223 */ /* 0x000fc80000000018 */
[----:B------:R-:W-:Y:S01]  /*23a0*/  VIADD R34, R24, 0xf3000000 ;  /* 0xf300000018227836 */ /* 0x000fe20000000000 */
[----:B------:R1:W2:Y:S04]  /*23b0*/  MUFU.RSQ R25, R24 ;  /* 0x0000001800197308 */ /* 0x0002a80000001400 */
[----:B------:R-:W-:-:S13]  /*23c0*/  ISETP.GT.U32.AND P0, PT, R34, 0x727fffff, PT ;  /* 0x727fffff2200780c */ /* 0x000fda0003f04070 */
[----:B-12---:R-:W-:Y:S05]  /*23d0*/  @!P0 BRA `(.L_x_77) ;  /* 0x00000000000c8947 */ /* 0x006fea0003800000 */
[----:B------:R-:W-:-:S07]  /*23e0*/  MOV R38, 0x2400 ;  /* 0x0000240000267802 */ /* 0x000fce0000000f00 */
[----:B0-----:R-:W-:Y:S05]  /*23f0*/  CALL.REL.NOINC `($__internal_4_$__cuda_sm20_sqrt_rn_f32_slowpath) ;  /* 0x0000001800c47944 */ /* 0x001fea0003c00000 */
[----:B------:R-:W-:Y:S05]  /*2400*/  BRA `(.L_x_78) ;  /* 0x0000000000107947 */ /* 0x000fea0003800000 */
.L_x_77:
[----:B------:R-:W-:Y:S01]  /*2410*/  FMUL.FTZ R35, R24, R25 ;  /* 0x0000001918237220 */ /* 0x000fe20000410000 */
[----:B------:R-:W-:-:S03]  /*2420*/  FMUL.FTZ R25, R25, 0.5 ;  /* 0x3f00000019197820 */ /* 0x000fc60000410000 */
[----:B------:R-:W-:-:S04]  /*2430*/  FFMA R24, -R35, R35, R24 ;  /* 0x0000002323187223 */ /* 0x000fc80000000118 */
[----:B------:R-:W-:-:S07]  /*2440*/  FFMA R35, R24, R25, R35 ;  /* 0x0000001918237223 */ /* 0x000fce0000000023 */
.L_x_78:
[----:B------:R-:W-:Y:S05]  /*2450*/  BSYNC.RECONVERGENT B0 ;  /* 0x0000000000007941 */ /* 0x000fea0003800200 */
.L_x_76:
[----:B------:R-:W-:Y:S05]  /*2460*/  @P2 BRA `(.L_x_79) ;  /* 0x0000000000742947 */ /* 0x000fea0003800000 */
[----:B------:R-:W1:Y:S01]  /*2470*/  LDC R34, c[0x3][0x4c] ;  /* 0x00c01300ff227b82 */ /* 0x000e620000000800 */
[----:B------:R-:W-:Y:S01]  /*2480*/  BSSY.RECONVERGENT B2, `(.L_x_80) ;  /* 0x000000f000027945 */ /* 0x000fe20003800200 */
[----:B-1----:R-:W1:Y:S08]  /*2490*/  MUFU.RCP R24, R34 ;  /* 0x0000002200187308 */ /* 0x002e700000001000 */
[----:B------:R-:W2:Y:S01]  /*24a0*/  FCHK P0, -R35, R34 ;  /* 0x0000002223007302 */ /* 0x000ea20000000100 */
[----:B-1----:R-:W-:-:S04]  /*24b0*/  FFMA R25, R24, -R34, 1 ;  /* 0x3f80000018197423 */ /* 0x002fc80000000822 */
[----:B------:R-:W-:-:S04]  /*24c0*/  FFMA R24, R24, R25, R24 ;  /* 0x0000001918187223 */ /* 0x000fc80000000018 */
[----:B------:R-:W-:-:S04]  /*24d0*/  FFMA R26, R24, -R35, RZ ;  /* 0x80000023181a7223 */ /* 0x000fc800000000ff */
[----:B------:R-:W-:-:S04]  /*24e0*/  FFMA R25, R26, -R34, -R35 ;  /* 0x800000221a197223 */ /* 0x000fc80000000823 */
[----:B------:R-:W-:Y:S01]  /*24f0*/  FFMA R24, R24, R25, R26 ;  /* 0x0000001918187223 */ /* 0x000fe2000000001a */
[----:B--2---:R-:W-:Y:S06]  /*2500*/  @!P0 BRA `(.L_x_81) ;  /* 0x0000000000188947 */ /* 0x004fec0003800000 */
[----:B------:R-:W1:Y:S01]  /*2510*/  LDCU UR9, c[0x3][0x4c] ;  /* 0x00c00980ff0977ac */ /* 0x000e620008000800 */
[----:B------:R-:W-:Y:S01]  /*2520*/  FADD R24, -R35, -RZ ;  /* 0x800000ff23187221 */ /* 0x000fe20000000100 */
[----:B------:R-:W-:Y:S01]  /*2530*/  MOV R37, 0x2560 ;  /* 0x0000256000257802 */ /* 0x000fe20000000f00 */
[----:B-1----:R-:W-:-:S07]  /*2540*/  IMAD.U32 R34, RZ, RZ, UR9 ;  /* 0x00000009ff227e24 */ /* 0x002fce000f8e00ff */
[----:B0-----:R-:W-:Y:S05]  /*2550*/  CALL.REL.NOINC `($__internal_5_$__cuda_sm3x_div_rn_noftz_f32_slowpath) ;  /* 0x0000001800c87944 */ /* 0x001fea0003c00000 */
[----:B------:R-:W-:-:S07]  /*2560*/  MOV R24, R34 ;  /* 0x0000002200187202 */ /* 0x000fce0000000f00 */
.L_x_81:
[----:B------:R-:W-:Y:S05]  /*2570*/  BSYNC.RECONVERGENT B2 ;  /* 0x0000000000027941 */ /* 0x000fea0003800200 */
.L_x_80:
[----:B------:R-:W-:Y:S01]  /*2580*/  IMAD.MOV.U32 R25, RZ, RZ, 0x3bbb989d ;  /* 0x3bbb989dff197424 */ /* 0x000fe200078e00ff */
[----:B------:R-:W1:Y:S01]  /*2590*/  LDCU UR9, c[0x3][0x48] ;  /* 0x00c00900ff0977ac */ /* 0x000e620008000800 */
[----:B------:R-:W-:Y:S02]  /*25a0*/  IMAD.MOV.U32 R26, RZ, RZ, 0x437c0000 ;  /* 0x437c0000ff1a7424 */ /* 0x000fe400078e00ff */
[----:B------:R-:W-:-:S04]  /*25b0*/  FFMA.SAT R25, R24, R25, 0.5 ;  /* 0x3f00000018197423 */ /* 0x000fc80000002019 */
[----:B------:R-:W-:-:S04]  /*25c0*/  FFMA.RM R25, R25, R26, 12582913 ;  /* 0x4b40000119197423 */ /* 0x000fc8000000401a */
[C---:B------:R-:W-:Y:S01]  /*25d0*/  FADD R37, R25.reuse, -12583039 ;  /* 0xcb40007f19257421 */ /* 0x040fe20000000000 */
[----:B------:R-:W-:-:S03]  /*25e0*/  SHF.L.U32 R26, R25, 0x17, RZ ;  /* 0x00000017191a7819 */ /* 0x000fc600000006ff */
[----:B------:R-:W-:-:S04]  /*25f0*/  FFMA R37, R24, 1.4426950216293334961, -R37 ;  /* 0x3fb8aa3b18257823 */ /* 0x000fc80000000825 */
[----:B------:R-:W-:-:S06]  /*2600*/  FFMA R37, R24, 1.925963033500011079e-08, R37 ;  /* 0x32a5706018257823 */ /* 0x000fcc0000000025 */
[----:B------:R-:W2:Y:S02]  /*2610*/  MUFU.EX2 R37, R37 ;  /* 0x0000002500257308 */ /* 0x000ea40000000800 */
[----:B--2---:R-:W-:-:S04]  /*2620*/  FMUL R26, R26, R37 ;  /* 0x000000251a1a7220 */ /* 0x004fc80000400000 */
[----:B-1----:R-:W-:-:S07]  /*2630*/  FFMA R26, R26, UR9, RZ ;  /* 0x000000091a1a7c23 */ /* 0x002fce00080000ff */
.L_x_79:
[----:B------:R-:W-:Y:S01]  /*2640*/  FSETP.GT.AND P0, PT, R35, RZ, PT ;  /* 0x000000ff2300720b */ /* 0x000fe20003f04000 */
[----:B------:R-:W-:Y:S01]  /*2650*/  BSSY.RECONVERGENT B2, `(.L_x_82) ;  /* 0x000012a000027945 */ /* 0x000fe20003800200 */
[----:B------:R-:W-:-:S11]  /*2660*/  IMAD.MOV.U32 R34, RZ, RZ, RZ ;  /* 0x000000ffff227224 */ /* 0x000fd600078e00ff */
[----:B------:R-:W-:Y:S05]  /*2670*/  @!P0 BRA `(.L_x_83) ;  /* 0x00000010009c8947 */ /* 0x000fea0003800000 */
[----:B------:R-:W1:Y:S01]  /*2680*/  LDCU UR9, c[0x0][0x384] ;  /* 0x00007080ff0977ac */ /* 0x000e620008000800 */
[----:B------:R-:W-:Y:S01]  /*2690*/  BSSY.RECONVERGENT B3, `(.L_x_84) ;  /* 0x0000115000037945 */ /* 0x000fe20003800200 */
[----:B------:R-:W-:Y:S01]  /*26a0*/  IMAD.MOV.U32 R36, RZ, RZ, RZ ;  /* 0x000000ffff247224 */ /* 0x000fe200078e00ff */
[----:B-1----:R-:W-:-:S09]  /*26b0*/  UISETP.GT.AND UP2, UPT, UR9, 0x2, UPT ;  /* 0x000000020900788c */ /* 0x002fd2000bf44270 */
[----:B------:R-:W-:Y:S05]  /*26c0*/  BRA.U UP2, `(.L_x_85) ;  /* 0x0000000102e87547 */ /* 0x000fea000b800000 */
[----:B------:R-:W-:-:S09]  /*26d0*/  UISETP.NE.AND UP2, UPT, UR9, 0x1, UPT ;  /* 0x000000010900788c */ /* 0x000fd2000bf45270 */
[----:B------:R-:W-:Y:S05]  /*26e0*/  BRA.U !UP2, `(.L_x_86) ;  /* 0x000000010a807547 */ /* 0x000fea000b800000 */
[----:B------:R-:W-:-:S09]  /*26f0*/  UISETP.NE.AND UP2, UPT, UR9, 0x2, UPT ;  /* 0x000000020900788c */ /* 0x000fd2000bf45270 */
[----:B------:R-:W-:Y:S05]  /*2700*/  BRA.U UP2, `(.L_x_87) ;  /* 0x0000001102347547 */ /* 0x000fea000b800000 */
        /* <DEDUP_REMOVED lines=12> */
[----:B------:R-:W-:Y:S02]  /*27d0*/  MOV R37, 0x2800 ;  /* 0x0000280000257802 */ /* 0x000fe40000000f00 */
[----:B-1----:R-:W-:-:S07]  /*27e0*/  MOV R34, UR9 ;  /* 0x0000000900227c02 */ /* 0x002fce0008000f00 */
[----:B0-----:R-:W-:Y:S05]  /*27f0*/  CALL.REL.NOINC `($__internal_5_$__cuda_sm3x_div_rn_noftz_f32_slowpath) ;  /* 0x0000001800207944 */ /* 0x001fea0003c00000 */
[----:B------:R-:W-:-:S07]  /*2800*/  IMAD.MOV.U32 R24, RZ, RZ, R34 ;  /* 0x000000ffff187224 */ /* 0x000fce00078e0022 */
.L_x_89:
[----:B------:R-:W-:Y:S05]  /*2810*/  BSYNC.RECONVERGENT B4 ;  /* 0x0000000000047941 */ /* 0x000fea0003800200 */
.L_x_88:
[----:B------:R-:W-:Y:S02]  /*2820*/  HFMA2 R34, -RZ, RZ, 3.7421875, 0 ;  /* 0x437c0000ff227431 */ /* 0x000fe400000001ff */
[----:B------:R-:W-:Y:S01]  /*2830*/  IMAD.MOV.U32 R25, RZ, RZ, 0x3bbb989d ;  /* 0x3bbb989dff197424 */ /* 0x000fe200078e00ff */
[----:B------:R-:W1:Y:S03]  /*2840*/  LDCU UR9, c[0x3][0x8c] ;  /* 0x00c01180ff0977ac */ /* 0x000e660008000800 */
[----:B------:R-:W-:-:S04]  /*2850*/  FFMA.SAT R25, R24, R25, 0.5 ;  /* 0x3f00000018197423 */ /* 0x000fc80000002019 */
[----:B------:R-:W-:-:S04]  /*2860*/  FFMA.RM R25, R25, R34, 12582913 ;  /* 0x4b40000119197423 */ /* 0x000fc80000004022 */
[C---:B------:R-:W-:Y:S01]  /*2870*/  FADD R37, R25.reuse, -12583039 ;  /* 0xcb40007f19257421 */ /* 0x040fe20000000000 */
[----:B------:R-:W-:-:S03]  /*2880*/  IMAD.SHL.U32 R25, R25, 0x800000, RZ ;  /* 0x0080000019197824 */ /* 0x000fc600078e00ff */
[----:B------:R-:W-:-:S04]  /*2890*/  FFMA R37, R24, 1.4426950216293334961, -R37 ;  /* 0x3fb8aa3b18257823 */ /* 0x000fc80000000825 */
[----:B------:R-:W-:-:S04]  /*28a0*/  FFMA R37, R24, 1.925963033500011079e-08, R37 ;  /* 0x32a5706018257823 */ /* 0x000fc80000000025 */
[----:B------:R-:W2:Y:S02]  /*28b0*/  MUFU.EX2 R24, R37 ;  /* 0x0000002500187308 */ /* 0x000ea40000000800 */
[----:B--2---:R-:W-:-:S04]  /*28c0*/  FFMA R24, R25, -R24, 1 ;  /* 0x3f80000019187423 */ /* 0x004fc80000000818 */
[----:B-1----:R-:W-:Y:S01]  /*28d0*/  FMUL R36, R24, UR9 ;  /* 0x0000000918247c20 */ /* 0x002fe20008400000 */
[----:B------:R-:W-:Y:S06]  /*28e0*/  BRA `(.L_x_87) ;  /* 0x0000000c00bc7947 */ /* 0x000fec0003800000 */
.L_x_86:
[----:B------:R-:W1:Y:S01]  /*28f0*/  LDC R37, c[0x3][0x88] ;  /* 0x00c02200ff257b82 */ /* 0x000e620000000800 */
[----:B------:R-:W2:Y:S02]  /*2900*/  LDCU UR9, c[0x3][0x8c] ;  /* 0x00c01180ff0977ac */ /* 0x000ea40008000800 */
[----:B--2---:R-:W-:Y:S01]  /*2910*/  IMAD.U32 R36, RZ, RZ, UR9 ;  /* 0x00000009ff247e24 */ /* 0x004fe2000f8e00ff */
[----:B-1----:R-:W-:-:S13]  /*2920*/  FSETP.GTU.AND P0, PT, R35, R37, PT ;  /* 0x000000252300720b */ /* 0x002fda0003f0c000 */
[----:B------:R-:W-:Y:S05]  /*2930*/  @P0 BRA `(.L_x_87) ;  /* 0x0000000c00a80947 */ /* 0x000fea0003800000 */
[----:B------:R-:W1:Y:S01]  /*2940*/  LDCU UR9, c[0x3][0x8c] ;  /* 0x00c01180ff0977ac */ /* 0x000e620008000800 */
[----:B------:R-:W2:Y:S01]  /*2950*/  MUFU.RCP R24, R37 ;  /* 0x0000002500187308 */ /* 0x000ea20000001000 */
[----:B------:R-:W-:Y:S01]  /*2960*/  BSSY.RECONVERGENT B4, `(.L_x_90) ;  /* 0x000000f000047945 */ /* 0x000fe20003800200 */
[----:B-1----:R-:W-:Y:S01]  /*2970*/  FMUL R38, R35, UR9 ;  /* 0x0000000923267c20 */ /* 0x002fe20008400000 */
[----:B--2---:R-:W-:-:S05]  /*2980*/  FFMA R25, R24, -R37, 1 ;  /* 0x3f80000018197423 */ /* 0x004fca0000000825 */
[----:B------:R-:W1:Y:S01]  /*2990*/  FCHK P0, R38, R37 ;  /* 0x0000002526007302 */ /* 0x000e620000000000 */
[----:B------:R-:W-:-:S04]  /*29a0*/  FFMA R24, R24, R25, R24 ;  /* 0x0000001918187223 */ /* 0x000fc80000000018 */
[----:B------:R-:W-:-:S04]  /*29b0*/  FFMA R25, R24, R38, RZ ;  /* 0x0000002618197223 */ /* 0x000fc800000000ff */
[----:B------:R-:W-:-:S04]  /*29c0*/  FFMA R34, R25, -R37, R38 ;  /* 0x8000002519227223 */ /* 0x000fc80000000026 */
[----:B------:R-:W-:Y:S01]  /*29d0*/  FFMA R36, R24, R34, R25 ;  /* 0x0000002218247223 */ /* 0x000fe20000000019 */
[----:B-1----:R-:W-:Y:S06]  /*29e0*/  @!P0 BRA `(.L_x_91) ;  /* 0x0000000000188947 */ /* 0x002fec0003800000 */
[----:B------:R-:W1:Y:S01]  /*29f0*/  LDCU UR9, c[0x3][0x88] ;  /* 0x00c01100ff0977ac */ /* 0x000e620008000800 */
[----:B------:R-:W-:Y:S02]  /*2a00*/  MOV R24, R38 ;  /* 0x0000002600187202 */ /* 0x000fe40000000f00 */
[----:B------:R-:W-:Y:S01]  /*2a10*/  MOV R37, 0x2a40 ;  /* 0x00002a4000257802 */ /* 0x000fe20000000f00 */
[----:B-1----:R-:W-:-:S07]  /*2a20*/  IMAD.U32 R34, RZ, RZ, UR9 ;  /* 0x00000009ff227e24 */ /* 0x002fce000f8e00ff */
[----:B0-----:R-:W-:Y:S05]  /*2a30*/  CALL.REL.NOINC `($__internal_5_$__cuda_sm3x_div_rn_noftz_f32_slowpath) ;  /* 0x0000001400907944 */ /* 0x001fea0003c00000 */
[----:B------:R-:W-:-:S07]  /*2a40*/  IMAD.MOV.U32 R36, RZ, RZ, R34 ;  /* 0x000000ffff247224 */ /* 0x000fce00078e0022 */
.L_x_91:
[----:B------:R-:W-:Y:S05]  /*2a50*/  BSYNC.RECONVERGENT B4 ;  /* 0x0000000000047941 */ /* 0x000fea0003800200 */
.L_x_90:
[----:B------:R-:W-:Y:S05]  /*2a60*/  BRA `(.L_x_87) ;  /* 0x0000000c005c7947 */ /* 0x000fea0003800000 */
.L_x_85:
[----:B------:R-:W-:-:S09]  /*2a70*/  UISETP.NE.AND UP2, UPT, UR9, 0x3, UPT ;  /* 0x000000030900788c */ /* 0x000fd2000bf45270 */
[----:B------:R-:W-:Y:S05]  /*2a80*/  BRA.U !UP2, `(.L_x_92) ;  /* 0x000000090ab87547 */ /* 0x000fea000b800000 */
[----:B------:R-:W-:-:S09]  /*2a90*/  UISETP.NE.AND UP2, UPT, UR9, 0x4, UPT ;  /* 0x000000040900788c */ /* 0x000fd2000bf45270 */
[----:B------:R-:W-:Y:S05]  /*2aa0*/  BRA.U UP2, `(.L_x_87) ;  /* 0x0000000d024c7547 */ /* 0x000fea000b800000 */
[----:B------:R-:W1:Y:S01]  /*2ab0*/  LDC R38, c[0x3][0x88] ;  /* 0x00c02200ff267b82 */ /* 0x000e620000000800 */
[----:B------:R-:W-:Y:S01]  /*2ac0*/  BSSY.RECONVERGENT B4, `(.L_x_93) ;  /* 0x0000010000047945 */ /* 0x000fe20003800200 */
[----:B------:R-:W-:Y:S01]  /*2ad0*/  HFMA2 R36, -RZ, RZ, 1.875, 0 ;  /* 0x3f800000ff247431 */ /* 0x000fe200000001ff */
[----:B-1----:R-:W1:Y:S08]  /*2ae0*/  MUFU.RCP R25, R38 ;  /* 0x0000002600197308 */ /* 0x002e700000001000 */
[----:B------:R-:W2:Y:S01]  /*2af0*/  FCHK P0, R35, R38 ;  /* 0x0000002623007302 */ /* 0x000ea20000000000 */
[----:B-1----:R-:W-:-:S04]  /*2b00*/  FFMA R24, R25, -R38, 1 ;  /* 0x3f80000019187423 */ /* 0x002fc80000000826 */
[----:B------:R-:W-:-:S04]  /*2b10*/  FFMA R24, R25, R24, R25 ;  /* 0x0000001819187223 */ /* 0x000fc80000000019 */
[----:B------:R-:W-:-:S04]  /*2b20*/  FFMA R34, R24, R35, RZ ;  /* 0x0000002318227223 */ /* 0x000fc800000000ff */
[----:B------:R-:W-:-:S04]  /*2b30*/  FFMA R25, R34, -R38, R35 ;  /* 0x8000002622197223 */ /* 0x000fc80000000023 */
[----:B------:R-:W-:Y:S01]  /*2b40*/  FFMA R24, R24, R25, R34 ;  /* 0x0000001918187223 */ /* 0x000fe20000000022 */
[----:B--2---:R-:W-:Y:S06]  /*2b50*/  @!P0 BRA `(.L_x_94) ;  /* 0x0000000000188947 */ /* 0x004fec0003800000 */
[----:B------:R-:W1:Y:S01]  /*2b60*/  LDCU UR9, c[0x3][0x88] ;  /* 0x00c01100ff0977ac */ /* 0x000e620008000800 */
[----:B------:R-:W-:Y:S01]  /*2b70*/  IMAD.MOV.U32 R24, RZ, RZ, R35 ;  /* 0x000000ffff187224 */ /* 0x000fe200078e0023 */
[----:B------:R-:W-:Y:S01]  /*2b80*/  MOV R37, 0x2bb0 ;  /* 0x00002bb000257802 */ /* 0x000fe20000000f00 */
[----:B-1----:R-:W-:-:S07]  /*2b90*/  IMAD.U32 R34, RZ, RZ, UR9 ;  /* 0x00000009ff227e24 */ /* 0x002fce000f8e00ff */
[----:B0-----:R-:W-:Y:S05]  /*2ba0*/  CALL.REL.NOINC `($__internal_5_$__cuda_sm3x_div_rn_noftz_f32_slowpath) ;  /* 0x0000001400347944 */ /* 0x001fea0003c00000 */
[----:B------:R-:W-:-:S07]  /*2bb0*/  MOV R24, R34 ;  /* 0x0000002200187202 */ /* 0x000fce0000000f00 */
.L_x_94:
[----:B------:R-:W-:Y:S05]  /*2bc0*/  BSYNC.RECONVERGENT B4 ;  /* 0x0000000000047941 */ /* 0x000fea0003800200 */
.L_x_93:
[C---:B------:R-:W-:Y:S01]  /*2bd0*/  FMUL R25, |R24|.reuse, 16777216 ;  /* 0x4b80000018197820 */ /* 0x040fe20000400200 */
[----:B------:R-:W-:Y:S01]  /*2be0*/  FSETP.GEU.AND P0, PT, |R24|, 1.175494350822287508e-38, PT ;  /* 0x008000001800780b */ /* 0x000fe20003f0e200 */
[----:B------:R-:W-:Y:S01]  /*2bf0*/  HFMA2 R42, -RZ, RZ, 0.771484375, 0.21533203125 ;  /* 0x3a2c32e4ff2a7431 */ /* 0x000fe200000001ff */
[----:B------:R-:W-:Y:S02]  /*2c00*/  BSSY.RECONVERGENT B0, `(.L_x_95) ;  /* 0x0000052000007945 */ /* 0x000fe40003800200 */
[----:B------:R-:W-:-:S05]  /*2c10*/  FSEL R34, R25, |R24|, !P0 ;  /* 0x4000001819227208 */ /* 0x000fca0004000000 */
[----:B------:R-:W-:-:S05]  /*2c20*/  VIADD R37, R34, 0xc0cafb0d ;  /* 0xc0cafb0d22257836 */ /* 0x000fca0000000000 */
[----:B------:R-:W-:-:S05]  /*2c30*/  LOP3.LUT R37, R37, 0xff800000, RZ, 0xc0, !PT ;  /* 0xff80000025257812 */ /* 0x000fca00078ec0ff */
[----:B------:R-:W-:-:S04]  /*2c40*/  IMAD.IADD R25, R34, 0x1, -R37 ;  /* 0x0000000122197824 */ /* 0x000fc800078e0a25 */
[C---:B------:R-:W-:Y:S01]  /*2c50*/  FADD R34, R25.reuse, 1 ;  /* 0x3f80000019227421 */ /* 0x040fe20000000000 */
[----:B------:R-:W-:-:S04]  /*2c60*/  FADD R38, R25, -1 ;  /* 0xbf80000019267421 */ /* 0x000fc80000000000 */
[----:B------:R-:W-:Y:S01]  /*2c70*/  FADD R25, R38, R38 ;  /* 0x0000002626197221 */ /* 0x000fe20000000000 */
[----:B------:R-:W1:Y:S03]  /*2c80*/  MUFU.RCP R34, R34 ;  /* 0x0000002200227308 */ /* 0x000e660000001000 */
[----:B-1----:R-:W-:-:S04]  /*2c90*/  FMUL R25, R34, R25 ;  /* 0x0000001922197220 */ /* 0x002fc80000400000 */
[----:B------:R-:W-:-:S04]  /*2ca0*/  FADD R39, R38, -R25 ;  /* 0x8000001926277221 */ /* 0x000fc80000000000 */
[----:B------:R-:W-:-:S04]  /*2cb0*/  FADD R39, R39, R39 ;  /* 0x0000002727277221 */ /* 0x000fc80000000000 */
[----:B------:R-:W-:Y:S01]  /*2cc0*/  FFMA R41, R38, -R25, R39 ;  /* 0x8000001926297223 */ /* 0x000fe20000000027 */
[----:B------:R-:W-:Y:S02]  /*2cd0*/  FSEL R38, RZ, -24, P0 ;  /* 0xc1c00000ff267808 */ /* 0x000fe40000000000 */
[----:B------:R-:W-:Y:S01]  /*2ce0*/  I2FP.F32.S32 R39, R37 ;  /* 0x0000002500277245 */ /* 0x000fe20000201400 */
[----:B------:R-:W-:-:S04]  /*2cf0*/  FMUL R37, R25, R25 ;  /* 0x0000001919257220 */ /* 0x000fc80000400000 */
[----:B------:R-:W-:Y:S01]  /*2d00*/  FFMA R40, R39, 1.1920928955078125e-07, R38 ;  /* 0x3400000027287823 */ /* 0x000fe20000000026 */
[----:B------:R-:W-:Y:S01]  /*2d10*/  FFMA R42, R37, R42, 0.0032181653659790754318 ;  /* 0x3b52e7db252a7423 */ /* 0x000fe2000000002a */
[----:B------:R-:W-:Y:S02]  /*2d20*/  FMUL R38, R34, R41 ;  /* 0x0000002922267220 */ /* 0x000fe40000400000 */
[----:B------:R-:W-:Y:S01]  /*2d30*/  FFMA R34, R25, 1.4426950216293334961, R40 ;  /* 0x3fb8aa3b19227823 */ /* 0x000fe20000000028 */
[----:B------:R-:W-:-:S03]  /*2d40*/  FFMA R42, R37, R42, 0.018033718690276145935 ;  /* 0x3c93bb73252a7423 */ /* 0x000fc6000000002a */
[----:B------:R-:W-:Y:S01]  /*2d50*/  FADD R40, R40, -R34 ;  /* 0x8000002228287221 */ /* 0x000fe20000000000 */
[----:B------:R-:W-:-:S03]  /*2d60*/  FFMA R42, R37, R42, 0.12022458761930465698 ;  /* 0x3df6384f252a7423 */ /* 0x000fc6000000002a */
[----:B------:R-:W-:Y:S01]  /*2d70*/  FFMA R39, R25, 1.4426950216293334961, R40 ;  /* 0x3fb8aa3b19277823 */ /* 0x000fe20000000028 */
[----:B------:R-:W-:Y:S02]  /*2d80*/  FMUL R42, R37, R42 ;  /* 0x0000002a252a7220 */ /* 0x000fe40000400000 */
[----:B------:R-:W1:Y:S01]  /*2d90*/  LDC R37, c[0x3][0x94] ;  /* 0x00c02500ff257b82 */ /* 0x000e620000000800 */
[----:B------:R-:W-:-:S04]  /*2da0*/  FFMA R40, R38, 1.4426950216293334961, R39 ;  /* 0x3fb8aa3b26287823 */ /* 0x000fc80000000027 */
[----:B------:R-:W-:Y:S01]  /*2db0*/  FFMA R39, R25, 1.9251366722983220825e-08, R40 ;  /* 0x32a55e3419277823 */ /* 0x000fe20000000028 */
[----:B------:R-:W-:-:S04]  /*2dc0*/  FMUL R40, R42, 3 ;  /* 0x404000002a287820 */ /* 0x000fc80000400000 */
[----:B------:R-:W-:-:S04]  /*2dd0*/  FFMA R39, R38, R40, R39 ;  /* 0x0000002826277223 */ /* 0x000fc80000000027 */
[----:B------:R-:W-:-:S04]  /*2de0*/  FFMA R41, R25, R42, R39 ;  /* 0x0000002a19297223 */ /* 0x000fc80000000027 */
[----:B------:R-:W-:-:S04]  /*2df0*/  FADD R25, R34, R41 ;  /* 0x0000002922197221 */ /* 0x000fc80000000000 */
[----:B------:R-:W-:Y:S01]  /*2e00*/  FADD R38, -R34, R25 ;  /* 0x0000001922267221 */ /* 0x000fe20000000100 */
[----:B-1----:R-:W-:-:S03]  /*2e10*/  FMUL R40, R25, R37 ;  /* 0x0000002519287220 */ /* 0x002fc60000400000 */
[----:B------:R-:W-:Y:S01]  /*2e20*/  FADD R38, R41, -R38 ;  /* 0x8000002629267221 */ /* 0x000fe20000000000 */
[----:B------:R-:W1:Y:S01]  /*2e30*/  FRND R39, R40 ;  /* 0x0000002800277307 */ /* 0x000e620000201000 */
[-C--:B------:R-:W-:Y:S01]  /*2e40*/  FFMA R41, R25, R37.reuse, -R40 ;  /* 0x0000002519297223 */ /* 0x080fe20000000828 */
[C---:B------:R-:W-:Y:S02]  /*2e50*/  FSETP.GT.AND P1, PT, |R40|.reuse, 152, PT ;  /* 0x431800002800780b */ /* 0x040fe40003f24200 */
[----:B------:R-:W-:Y:S01]  /*2e60*/  FSETP.GEU.AND P3, PT, R40, RZ, PT ;  /* 0x000000ff2800720b */ /* 0x000fe20003f6e000 */
[----:B------:R-:W-:Y:S01]  /*2e70*/  FFMA R41, R38, R37, R41 ;  /* 0x0000002526297223 */ /* 0x000fe20000000029 */
[----:B-1----:R-:W-:Y:S01]  /*2e80*/  FADD R34, R40, -R39 ;  /* 0x8000002728227221 */ /* 0x002fe20000000000 */
[----:B------:R-:W-:Y:S02]  /*2e90*/  FSETP.GT.AND P0, PT, R39, RZ, PT ;  /* 0x000000ff2700720b */ /* 0x000fe40003f04000 */
[----:B------:R-:W1:Y:S01]  /*2ea0*/  F2I.NTZ R39, R40 ;  /* 0x0000002800277305 */ /* 0x000e620000203100 */
[----:B------:R-:W-:Y:S01]  /*2eb0*/  FADD R41, R41, R34 ;  /* 0x0000002229297221 */ /* 0x000fe20000000000 */
[----:B------:R-:W-:Y:S01]  /*2ec0*/  IMAD.MOV.U32 R34, RZ, RZ, 0x391fcb8e ;  /* 0x391fcb8eff227424 */ /* 0x000fe200078e00ff */
[----:B------:R-:W-:-:S02]  /*2ed0*/  SEL R44, RZ, 0x83000000, P0 ;  /* 0x83000000ff2c7807 */ /* 0x000fc40000000000 */
[----:B------:R-:W-:Y:S01]  /*2ee0*/  FSETP.NEU.AND P0, PT, R24, 1, PT ;  /* 0x3f8000001800780b */ /* 0x000fe20003f0d000 */
[----:B------:R-:W-:-:S03]  /*2ef0*/  FFMA R42, R41, R34, 0.0013391353422775864601 ;  /* 0x3aaf85ed292a7423 */ /* 0x000fc60000000022 */
[----:B------:R-:W-:Y:S01]  /*2f00*/  FSETP.EQ.OR P2, PT, R37, RZ, !P0 ;  /* 0x000000ff2500720b */ /* 0x000fe20004742400 */
[----:B------:R-:W-:-:S04]  /*2f10*/  FFMA R42, R41, R42, 0.0096188392490148544312 ;  /* 0x3c1d9856292a7423 */ /* 0x000fc8000000002a */
[----:B------:R-:W-:-:S04]  /*2f20*/  FFMA R42, R41, R42, 0.055503588169813156128 ;  /* 0x3d6357bb292a7423 */ /* 0x000fc8000000002a */
[----:B------:R-:W-:-:S04]  /*2f30*/  FFMA R42, R41, R42, 0.24022644758224487305 ;  /* 0x3e75fdec292a7423 */ /* 0x000fc8000000002a */
[----:B------:R-:W-:-:S04]  /*2f40*/  FFMA R42, R41, R42, 0.69314718246459960938 ;  /* 0x3f317218292a7423 */ /* 0x000fc8000000002a */
[----:B------:R-:W-:Y:S01]  /*2f50*/  FFMA R42, R41, R42, 1 ;  /* 0x3f800000292a7423 */ /* 0x000fe2000000002a */
[----:B------:R-:W-:Y:S01]  /*2f60*/  VIADD R41, R44, 0x7f000000 ;  /* 0x7f0000002c297836 */ /* 0x000fe20000000000 */
[----:B-1----:R-:W-:-:S03]  /*2f70*/  LEA R44, R39, -R44, 0x17 ;  /* 0x8000002c272c7211 */ /* 0x002fc600078eb8ff */
[----:B------:R-:W-:-:S04]  /*2f80*/  FMUL R41, R42, R41 ;  /* 0x000000292a297220 */ /* 0x000fc80000400000 */
[----:B------:R-:W-:Y:S01]  /*2f90*/  FMUL R41, R41, R44 ;  /* 0x0000002c29297220 */ /* 0x000fe20000400000 */
[----:B------:R-:W-:Y:S01]  /*2fa0*/  @P1 FSEL R41, RZ, +INF , !P3 ;  /* 0x7f800000ff291808 */ /* 0x000fe20005800000 */
[----:B------:R-:W-:Y:S06]  /*2fb0*/  @P2 BRA `(.L_x_96) ;  /* 0x0000000000582947 */ /* 0x000fec0003800000 */
[----:B------:R-:W-:-:S04]  /*2fc0*/  FSETP.NAN.AND P1, PT, |R37|, |R37|, PT ;  /* 0x400000252500720b */ /* 0x000fc80003f28200 */
[----:B------:R-:W-:-:S13]  /*2fd0*/  FSETP.NUM.AND P1, PT, |R24|, |R24|, !P1 ;  /* 0x400000181800720b */ /* 0x000fda0004f27200 */
[----:B------:R-:W-:Y:S01]  /*2fe0*/  @!P1 FADD R36, R24, R37 ;  /* 0x0000002518249221 */ /* 0x000fe20000000000 */
[----:B------:R-:W-:Y:S06]  /*2ff0*/  @!P1 BRA `(.L_x_96) ;  /* 0x0000000000489947 */ /* 0x000fec0003800000 */
[----:B------:R-:W-:-:S04]  /*3000*/  FSETP.NEU.AND P1, PT, |R24|, +INF , PT ;  /* 0x7f8000001800780b */ /* 0x000fc80003f2d200 */
[----:B------:R-:W-:-:S04]  /*3010*/  FSETP.NEU.AND P1, PT, R24, RZ, P1 ;  /* 0x000000ff1800720b */ /* 0x000fc80000f2d000 */
[----:B------:R-:W-:Y:S02]  /*3020*/  FSETP.GEU.OR P2, PT, R37, RZ, P1 ;  /* 0x000000ff2500720b */ /* 0x000fe40000f4e400 */
[----:B------:R-:W-:-:S07]  /*3030*/  FSETP.NEU.AND P3, PT, |R17|, 1, !P1 ;  /* 0x3f8000001100780b */ /* 0x000fce0004f6d200 */
[----:B------:R-:W-:-:S05]  /*3040*/  @!P1 FADD R39, R24, R24 ;  /* 0x0000001818279221 */ /* 0x000fca0000000000 */
[----:B------:R-:W-:-:S04]  /*3050*/  @!P2 LOP3.LUT R39, R39, 0x7f800000, RZ, 0x3c, !PT ;  /* 0x7f8000002727a812 */ /* 0x000fc800078e3cff */
[----:B------:R-:W-:-:S05]  /*3060*/  @P3 LOP3.LUT R39, R39, 0x7fffffff, RZ, 0xc0, !PT ;  /* 0x7fffffff27273812 */ /* 0x000fca00078ec0ff */
[----:B------:R-:W-:Y:S01]  /*3070*/  @!P1 IMAD.MOV.U32 R36, RZ, RZ, R39 ;  /* 0x000000ffff249224 */ /* 0x000fe200078e0027 */
[----:B------:R-:W-:Y:S06]  /*3080*/  @!P1 BRA `(.L_x_96) ;  /* 0x0000000000249947 */ /* 0x000fec0003800000 */
[----:B------:R-:W-:Y:S02]  /*3090*/  FSETP.NEU.AND P1, PT, |R37|, +INF , PT ;  /* 0x7f8000002500780b */ /* 0x000fe40003f2d200 */
[----:B------:R-:W-:-:S13]  /*30a0*/  FSETP.EQ.AND P2, PT, R24, -1, PT ;  /* 0xbf8000001800780b */ /* 0x000fda0003f42000 */
[----:B------:R-:W-:Y:S05]  /*30b0*/  @!P1 BRA P2, `(.L_x_96) ;  /* 0x0000000000189947 */ /* 0x000fea0001000000 */
[----:B------:R-:W-:Y:S01]  /*30c0*/  FSETP.GEU.AND P2, PT, R24, RZ, PT ;  /* 0x000000ff1800720b */ /* 0x000fe20003f4e000 */
[----:B------:R-:W-:-:S12]  /*30d0*/  IMAD.MOV.U32 R36, RZ, RZ, R41 ;  /* 0x000000ffff247224 */ /* 0x000fd800078e0029 */
[----:B------:R-:W-:Y:S02]  /*30e0*/  @!P2 FSETP.NEU.AND P3, PT, |R17|, 1, PT ;  /* 0x3f8000001100a80b */ /* 0x000fe40003f6d200 */
[----:B------:R-:W-:Y:S02]  /*30f0*/  @!P2 FSETP.NEU.AND P1, PT, R28, R37, PT ;  /* 0x000000251c00a20b */ /* 0x000fe40003f2d000 */
[----:B------:R-:W-:-:S04]  /*3100*/  @!P2 FSEL R37, R41, -R41, P3 ;  /* 0x800000292925a208 */ /* 0x000fc80001800000 */
[----:B------:R-:W-:-:S07]  /*3110*/  @!P2 FSEL R36, R37, +QNAN , !P1 ;  /* 0x7fffffff2524a808 */ /* 0x000fce0004800000 */
.L_x_96:
[----:B------:R-:W-:Y:S05]  /*3120*/  BSYNC.RECONVERGENT B0 ;  /* 0x0000000000007941 */ /* 0x000fea0003800200 */
.L_x_95:
[----:B------:R-:W1:Y:S01]  /*3130*/  LDC R37, c[0x3][0x90] ;  /* 0x00c02400ff257b82 */ /* 0x000e620000000800 */
[----:B------:R-:W-:Y:S01]  /*3140*/  BSSY.RECONVERGENT B0, `(.L_x_97) ;  /* 0x0000030000007945 */ /* 0x000fe20003800200 */
[----:B-1----:R-:W-:Y:S01]  /*3150*/  FMUL R40, R25, R37 ;  /* 0x0000002519287220 */ /* 0x002fe20000400000 */
[----:B------:R-:W-:-:S03]  /*3160*/  FSETP.EQ.OR P0, PT, R37, RZ, !P0 ;  /* 0x000000ff2500720b */ /* 0x000fc60004702400 */
[----:B------:R-:W1:Y:S01]  /*3170*/  FRND R39, R40 ;  /* 0x0000002800277307 */ /* 0x000e620000201000 */
[----:B------:R-:W-:Y:S01]  /*3180*/  FFMA R25, R25, R37, -R40 ;  /* 0x0000002519197223 */ /* 0x000fe20000000828 */
[----:B------:R-:W-:-:S03]  /*3190*/  FSETP.GEU.AND P2, PT, R40, RZ, PT ;  /* 0x000000ff2800720b */ /* 0x000fc60003f4e000 */
[----:B------:R-:W-:Y:S01]  /*31a0*/  FFMA R25, R38, R37, R25 ;  /* 0x0000002526197223 */ /* 0x000fe20000000019 */
[----:B-1----:R-:W-:Y:S01]  /*31b0*/  FADD R38, R40, -R39 ;  /* 0x8000002728267221 */ /* 0x002fe20000000000 */
[----:B------:R-:W-:-:S03]  /*31c0*/  FSETP.GT.AND P1, PT, R39, RZ, PT ;  /* 0x000000ff2700720b */ /* 0x000fc60003f24000 */
[----:B------:R-:W-:Y:S01]  /*31d0*/  FADD R25, R25, R38 ;  /* 0x0000002619197221 */ /* 0x000fe20000000000 */
[----:B------:R-:W-:Y:S01]  /*31e0*/  SEL R39, RZ, 0x83000000, P1 ;  /* 0x83000000ff277807 */ /* 0x000fe20000800000 */
[----:B------:R-:W1:Y:S01]  /*31f0*/  F2I.NTZ R38, R40 ;  /* 0x0000002800267305 */ /* 0x000e620000203100 */
[----:B------:R-:W-:Y:S01]  /*3200*/  FSETP.GT.AND P1, PT, |R40|, 152, PT ;  /* 0x431800002800780b */ /* 0x000fe20003f24200 */
[----:B------:R-:W-:-:S04]  /*3210*/  FFMA R34, R25, R34, 0.0013391353422775864601 ;  /* 0x3aaf85ed19227423 */ /* 0x000fc80000000022 */
[----:B------:R-:W-:-:S04]  /*3220*/  FFMA R34, R25, R34, 0.0096188392490148544312 ;  /* 0x3c1d985619227423 */ /* 0x000fc80000000022 */
[----:B------:R-:W-:-:S04]  /*3230*/  FFMA R34, R25, R34, 0.055503588169813156128 ;  /* 0x3d6357bb19227423 */ /* 0x000fc80000000022 */
[----:B------:R-:W-:Y:S01]  /*3240*/  FFMA R34, R25, R34, 0.24022644758224487305 ;  /* 0x3e75fdec19227423 */ /* 0x000fe20000000022 */
[----:B-1----:R-:W-:-:S03]  /*3250*/  IMAD R38, R38, 0x800000, -R39 ;  /* 0x0080000026267824 */ /* 0x002fc600078e0a27 */
[----:B------:R-:W-:-:S04]  /*3260*/  FFMA R34, R25, R34, 0.69314718246459960938 ;  /* 0x3f31721819227423 */ /* 0x000fc80000000022 */
[----:B------:R-:W-:Y:S01]  /*3270*/  FFMA R34, R25, R34, 1 ;  /* 0x3f80000019227423 */ /* 0x000fe20000000022 */
[----:B------:R-:W-:-:S05]  /*3280*/  IADD3 R25, PT, PT, R39, 0x7f000000, RZ ;  /* 0x7f00000027197810 */ /* 0x000fca0007ffe0ff */
[----:B------:R-:W-:-:S04]  /*3290*/  FMUL R25, R34, R25 ;  /* 0x0000001922197220 */ /* 0x000fc80000400000 */
[----:B------:R-:W-:Y:S01]  /*32a0*/  FMUL R38, R25, R38 ;  /* 0x0000002619267220 */ /* 0x000fe20000400000 */
[----:B------:R-:W-:Y:S02]  /*32b0*/  MOV R25, 0x3f800000 ;  /* 0x3f80000000197802 */ /* 0x000fe40000000f00 */
        /* <DEDUP_REMOVED lines=18> */
[----:B------:R-:W-:Y:S02]  /*33e0*/  FSETP.GEU.AND P1, PT, R24, RZ, PT ;  /* 0x000000ff1800720b */ /* 0x000fe40003f2e000 */
[----:B------:R-:W-:-:S11]  /*33f0*/  MOV R25, R38 ;  /* 0x0000002600197202 */ /* 0x000fd60000000f00 */
[----:B------:R-:W-:Y:S02]  /*3400*/  @!P1 FSETP.NEU.AND P2, PT, |R15|, 1, PT ;  /* 0x3f8000000f00980b */ /* 0x000fe40003f4d200 */
[----:B0-----:R-:W-:Y:S02]  /*3410*/  @!P1 FSETP.NEU.AND P0, PT, R16, R37, PT ;  /* 0x000000251000920b */ /* 0x001fe40003f0d000 */
[----:B------:R-:W-:-:S04]  /*3420*/  @!P1 FSEL R24, R38, -R38, P2 ;  /* 0x8000002626189208 */ /* 0x000fc80001000000 */
[----:B------:R-:W-:-:S07]  /*3430*/  @!P1 FSEL R25, R24, +QNAN , !P0 ;  /* 0x7fffffff18199808 */ /* 0x000fce0004000000 */
.L_x_98:
[----:B------:R-:W-:Y:S05]  /*3440*/  BSYNC.RECONVERGENT B0 ;  /* 0x0000000000007941 */ /* 0x000fea0003800200 */
.L_x_97:
[----:B------:R-:W1:Y:S01]  /*3450*/  LDCU UR9, c[0x3][0x8c] ;  /* 0x00c01180ff0977ac */ /* 0x000e620008000800 */
[----:B------:R-:W-:Y:S01]  /*3460*/  FADD R37, R25, 1 ;  /* 0x3f80000019257421 */ /* 0x000fe20000000000 */
[----:B------:R-:W-:Y:S03]  /*3470*/  BSSY.RECONVERGENT B4, `(.L_x_99) ;  /* 0x000000e000047945 */ /* 0x000fe60003800200 */
[----:B------:R-:W2:Y:S01]  /*3480*/  MUFU.RCP R25, R37 ;  /* 0x0000002500197308 */ /* 0x000ea20000001000 */
[----:B-1----:R-:W-:-:S07]  /*3490*/  FMUL R24, R36, UR9 ;  /* 0x0000000924187c20 */ /* 0x002fce0008400000 */
[----:B------:R-:W1:Y:S01]  /*34a0*/  FCHK P0, R24, R37 ;  /* 0x0000002518007302 */ /* 0x000e620000000000 */
[----:B--2---:R-:W-:-:S04]  /*34b0*/  FFMA R34, -R37, R25, 1 ;  /* 0x3f80000025227423 */ /* 0x004fc80000000119 */
[----:B------:R-:W-:-:S04]  /*34c0*/  FFMA R25, R25, R34, R25 ;  /* 0x0000002219197223 */ /* 0x000fc80000000019 */
[----:B------:R-:W-:-:S04]  /*34d0*/  FFMA R34, R24, R25, RZ ;  /* 0x0000001918227223 */ /* 0x000fc800000000ff */
[----:B------:R-:W-:-:S04]  /*34e0*/  FFMA R36, -R37, R34, R24 ;  /* 0x0000002225247223 */ /* 0x000fc80000000118 */
[----:B------:R-:W-:Y:S01]  /*34f0*/  FFMA R36, R25, R36, R34 ;  /* 0x0000002419247223 */ /* 0x000fe20000000022 */
[----:B-1----:R-:W-:Y:S06]  /*3500*/  @!P0 BRA `(.L_x_100) ;  /* 0x0000000000108947 */ /* 0x002fec0003800000 */
[----:B------:R-:W-:Y:S01]  /*3510*/  IMAD.MOV.U32 R34, RZ, RZ, R37 ;  /* 0x000000ffff227224 */ /* 0x000fe200078e0025 */
[----:B------:R-:W-:-:S07]  /*3520*/  MOV R37, 0x3540 ;  /* 0x0000354000257802 */ /* 0x000fce0000000f00 */
[----:B0-----:R-:W-:Y:S05]  /*3530*/  CALL.REL.NOINC `($__internal_5_$__cuda_sm3x_div_rn_noftz_f32_slowpath) ;  /* 0x0000000800d07944 */ /* 0x001fea0003c00000 */
[----:B------:R-:W-:-:S07]  /*3540*/  MOV R36, R34 ;  /* 0x0000002200247202 */ /* 0x000fce0000000f00 */
.L_x_100:
[----:B------:R-:W-:Y:S05]  /*3550*/  BSYNC.RECONVERGENT B4 ;  /* 0x0000000000047941 */ /* 0x000fea0003800200 */
.L_x_99:
[----:B------:R-:W-:Y:S05]  /*3560*/  BRA `(.L_x_87) ;  /* 0x00000000009c7947 */ /* 0x000fea0003800000 */
.L_x_92:
[----:B------:R-:W1:Y:S01]  /*3570*/  LDC R34, c[0x3][0x88] ;  /* 0x00c02200ff227b82 */ /* 0x000e620000000800 */
[----:B------:R-:W-:Y:S01]  /*3580*/  BSSY.RECONVERGENT B4, `(.L_x_101) ;  /* 0x000000f000047945 */ /* 0x000fe20003800200 */
        /* <DEDUP_REMOVED lines=10> */
[----:B------:R-:W-:Y:S02]  /*3630*/  MOV R37, 0x3660 ;  /* 0x0000366000257802 */ /* 0x000fe40000000f00 */
[----:B-1----:R-:W-:-:S07]  /*3640*/  MOV R34, UR9 ;  /* 0x0000000900227c02 */ /* 0x002fce0008000f00 */
[----:B0-----:R-:W-:Y:S05]  /*3650*/  CALL.REL.NOINC `($__internal_5_$__cuda_sm3x_div_rn_noftz_f32_slowpath) ;  /* 0x0000000800887944 */ /* 0x001fea0003c00000 */
[----:B------:R-:W-:-:S07]  /*3660*/  IMAD.MOV.U32 R24, RZ, RZ, R34 ;  /* 0x000000ffff187224 */ /* 0x000fce00078e0022 */
.L_x_102:
[----:B------:R-:W-:Y:S05]  /*3670*/  BSYNC.RECONVERGENT B4 ;  /* 0x0000000000047941 */ /* 0x000fea0003800200 */
.L_x_101:
[----:B------:R-:W1:Y:S01]  /*3680*/  MUFU.RCP R25, |R24| ;  /* 0x4000001800197308 */ /* 0x000e620000001000 */
[----:B------:R-:W-:Y:S01]  /*3690*/  FSETP.GT.AND P0, PT, |R24|, 1, PT ;  /* 0x3f8000001800780b */ /* 0x000fe20003f04200 */
[----:B------:R-:W-:Y:S01]  /*36a0*/  HFMA2 R37, -RZ, RZ, 0.890625, -0.00056934356689453125 ;  /* 0x3b2090aaff257431 */ /* 0x000fe200000001ff */
[----:B------:R-:W2:Y:S01]  /*36b0*/  LDC R38, c[0x3][0x8c] ;  /* 0x00c02300ff267b82 */ /* 0x000ea20000000800 */
[----:B------:R-:W-:Y:S01]  /*36c0*/  IMAD.MOV.U32 R36, RZ, RZ, 0x3f6ee581 ;  /* 0x3f6ee581ff247424 */ /* 0x000fe200078e00ff */
[----:B-1----:R-:W-:-:S05]  /*36d0*/  FSEL R25, R25, |R24|, P0 ;  /* 0x4000001819197208 */ /* 0x002fca0000000000 */
[----:B------:R-:W-:-:S04]  /*36e0*/  FMUL R34, R25, R25 ;  /* 0x0000001919227220 */ /* 0x000fc80000400000 */
[----:B------:R-:W-:-:S04]  /*36f0*/  FFMA R37, R34, R37, -0.014396979473531246185 ;  /* 0xbc6be14f22257423 */ /* 0x000fc80000000025 */
[----:B------:R-:W-:-:S04]  /*3700*/  FFMA R37, R34, R37, 0.039849750697612762451 ;  /* 0x3d23397e22257423 */ /* 0x000fc80000000025 */
[----:B------:R-:W-:-:S04]  /*3710*/  FFMA R37, R34, R37, -0.072529748082160949707 ;  /* 0xbd948a7a22257423 */ /* 0x000fc80000000025 */
[----:B------:R-:W-:-:S04]  /*3720*/  FFMA R37, R34, R37, 0.10518480092287063599 ;  /* 0x3dd76b2122257423 */ /* 0x000fc80000000025 */
[----:B------:R-:W-:-:S04]  /*3730*/  FFMA R37, R34, R37, -0.14171802997589111328 ;  /* 0xbe111e8822257423 */ /* 0x000fc80000000025 */
[----:B------:R-:W-:-:S04]  /*3740*/  FFMA R37, R34, R37, 0.19988775253295898438 ;  /* 0x3e4caf6022257423 */ /* 0x000fc80000000025 */
[----:B------:R-:W-:-:S04]  /*3750*/  FFMA R37, R34, R37, -0.33332940936088562012 ;  /* 0xbeaaaa2722257423 */ /* 0x000fc80000000025 */
[----:B------:R-:W-:-:S04]  /*3760*/  FMUL R34, R34, R37 ;  /* 0x0000002522227220 */ /* 0x000fc80000400000 */
[----:B------:R-:W-:-:S04]  /*3770*/  FFMA R25, R25, R34, R25 ;  /* 0x0000002219197223 */ /* 0x000fc80000000019 */
[----:B------:R-:W-:Y:S01]  /*3780*/  @P0 FFMA R25, R36, 1.6832555532455444336, -R25 ;  /* 0x3fd774eb24190823 */ /* 0x000fe20000000819 */
[----:B------:R-:W-:-:S04]  /*3790*/  FSETP.NAN.AND P0, PT, |R24|, |R24|, PT ;  /* 0x400000181800720b */ /* 0x000fc80003f08200 */
[----:B------:R-:W-:-:S04]  /*37a0*/  LOP3.LUT R24, R25, 0x80000000, R24, 0xb8, !PT ;  /* 0x8000000019187812 */ /* 0x000fc800078eb818 */
[----:B------:R-:W-:Y:S01]  /*37b0*/  FSEL R24, R24, R25, !P0 ;  /* 0x0000001918187208 */ /* 0x000fe20004000000 */
[----:B--2---:R-:W-:-:S04]  /*37c0*/  FMUL R25, R38, 0.63661974668502807617 ;  /* 0x3f22f98326197820 */ /* 0x004fc80000400000 */
[----:B------:R-:W-:-:S07]  /*37d0*/  FMUL R36, R24, R25 ;  /* 0x0000001918247220 */ /* 0x000fce0000400000 */
.L_x_87:
[----:B------:R-:W-:Y:S05]  /*37e0*/  BSYNC.RECONVERGENT B3 ;  /* 0x0000000000037941 */ /* 0x000fea0003800200 */
.L_x_84:
[----:B------:R-:W1:Y:S01]  /*37f0*/  MUFU.RCP R24, R35 ;  /* 0x0000002300187308 */ /* 0x000e620000001000 */
[----:B------:R-:W-:Y:S07]  /*3800*/  BSSY.RECONVERGENT B3, `(.L_x_103) ;  /* 0x000000c000037945 */ /* 0x000fee0003800200 */
[----:B------:R-:W2:Y:S01]  /*3810*/  FCHK P0, R27, R35 ;  /* 0x000000231b007302 */ /* 0x000ea20000000000 */
[----:B-1----:R-:W-:-:S04]  /*3820*/  FFMA R25, R24, -R35, 1 ;  /* 0x3f80000018197423 */ /* 0x002fc80000000823 */
[----:B------:R-:W-:-:S04]  /*3830*/  FFMA R24, R24, R25, R24 ;  /* 0x0000001918187223 */ /* 0x000fc80000000018 */
[----:B------:R-:W-:-:S04]  /*3840*/  FFMA R34, R27, R24, RZ ;  /* 0x000000181b227223 */ /* 0x000fc800000000ff */
[----:B------:R-:W-:-:S04]  /*3850*/  FFMA R25, R34, -R35, R27 ;  /* 0x8000002322197223 */ /* 0x000fc8000000001b */
[----:B------:R-:W-:Y:S01]  /*3860*/  FFMA R34, R24, R25, R34 ;  /* 0x0000001918227223 */ /* 0x000fe20000000022 */
[----:B--2---:R-:W-:Y:S06]  /*3870*/  @!P0 BRA `(.L_x_104) ;  /* 0x0000000000108947 */ /* 0x004fec0003800000 */
[----:B------:R-:W-:Y:S01]  /*3880*/  MOV R24, R27 ;  /* 0x0000001b00187202 */ /* 0x000fe20000000f00 */
[----:B------:R-:W-:Y:S01]  /*3890*/  IMAD.MOV.U32 R34, RZ, RZ, R35 ;  /* 0x000000ffff227224 */ /* 0x000fe200078e0023 */
[----:B------:R-:W-:-:S07]  /*38a0*/  MOV R37, 0x38c0 ;  /* 0x000038c000257802 */ /* 0x000fce0000000f00 */
[----:B0-----:R-:W-:Y:S05]  /*38b0*/  CALL.REL.NOINC `($__internal_5_$__cuda_sm3x_div_rn_noftz_f32_slowpath) ;  /* 0x0000000400f07944 */ /* 0x001fea0003c00000 */
.L_x_104:
[----:B------:R-:W-:Y:S05]  /*38c0*/  BSYNC.RECONVERGENT B3 ;  /* 0x0000000000037941 */ /* 0x000fea0003800200 */
.L_x_103:
[----:B------:R-:W-:-:S04]  /*38d0*/  FMUL R33, R33, R36 ;  /* 0x0000002421217220 */ /* 0x000fc80000400000 */
[----:B------:R-:W-:-:S07]  /*38e0*/  FFMA R34, R33, R34, RZ ;  /* 0x0000002221227223 */ /* 0x000fce00000000ff */
.L_x_83:
[----:B------:R-:W-:Y:S05]  /*38f0*/  BSYNC.RECONVERGENT B2 ;  /* 0x0000000000027941 */ /* 0x000fea0003800200 */
.L_x_82:
[----:B------:R-:W1:Y:S01]  /*3900*/  LDCU UR9, c[0x0][0x3b4] ;  /* 0x00007680ff0977ac */ /* 0x000e620008000800 */
[----:B------:R-:W2:Y:S01]  /*3910*/  MUFU.RCP R33, R18 ;  /* 0x0000001200217308 */ /* 0x000ea20000001000 */
[----:B------:R-:W-:Y:S01]  /*3920*/  BSSY.RECONVERGENT B2, `(.L_x_105) ;  /* 0x0000017000027945 */ /* 0x000fe20003800200 */
[----:B-1----:R-:W-:Y:S01]  /*3930*/  IADD3 R27, PT, PT, R7, -UR9, RZ ;  /* 0x80000009071b7c10 */ /* 0x002fe2000fffe0ff */
[----:B------:R-:W1:Y:S01]  /*3940*/  LDCU UR9, c[0x3][0x4] ;  /* 0x00c00080ff0977ac */ /* 0x000e620008000800 */
[----:B--2---:R-:W-:-:S04]  /*3950*/  FFMA R36, -R18, R33, 1 ;  /* 0x3f80000012247423 */ /* 0x004fc80000000121 */
[----:B------:R-:W0:Y:S01]  /*3960*/  I2F.F64 R24, R27 ;  /* 0x0000001b00187312 */ /* 0x000e220000201c00 */
[----:B------:R-:W-:Y:S01]  /*3970*/  FFMA R36, R33, R36, R33 ;  /* 0x0000002421247223 */ /* 0x000fe20000000021 */
[----:B0-----:R-:W-:Y:S01]  /*3980*/  DFMA R24, R22, -0.5, R24 ;  /* 0xbfe000001618782b */ /* 0x001fe20000000018 */
[----:B-1----:R-:W-:-:S07]  /*3990*/  FADD R34, R34, UR9 ;  /* 0x0000000922227e21 */ /* 0x002fce0008000000 */
[----:B------:R-:W-:-:S08]  /*39a0*/  DADD R24, R24, 0.5 ;  /* 0x3fe0000018187429 */ /* 0x000fd00000000000 */
[----:B------:R-:W-:-:S10]  /*39b0*/  DMUL R24, R24, R20 ;  /* 0x0000001418187228 */ /* 0x000fd40000000000 */
[----:B------:R-:W0:Y:S02]  /*39c0*/  F2F.F32.F64 R25, R24 ;  /* 0x0000001800197310 */ /* 0x000e240000301000 */
[----:B0-----:R-:W-:-:S04]  /*39d0*/  FADD R34, -R34, R25 ;  /* 0x0000001922227221 */ /* 0x001fc80000000100 */
[----:B------:R-:W-:-:S04]  /*39e0*/  FMUL R7, R34, -R34 ;  /* 0x8000002222077220 */ /* 0x000fc80000400000 */
[----:B------:R-:W0:Y:S01]  /*39f0*/  FCHK P0, R7, R18 ;  /* 0x0000001207007302 */ /* 0x000e220000000000 */
[----:B------:R-:W-:-:S04]  /*3a00*/  FFMA R27, R7, R36, RZ ;  /* 0x00000024071b7223 */ /* 0x000fc800000000ff */
[----:B------:R-:W-:-:S04]  /*3a10*/  FFMA R33, -R18, R27, R7 ;  /* 0x0000001b12217223 */ /* 0x000fc80000000107 */
[----:B------:R-:W-:Y:S01]  /*3a20*/  FFMA R27, R36, R33, R27 ;  /* 0x00000021241b7223 */ /* 0x000fe2000000001b */
[----:B0-----:R-:W-:Y:S06]  /*3a30*/  @!P0 BRA `(.L_x_106) ;  /* 0x0000000000148947 */ /* 0x001fec0003800000 */
[----:B------:R-:W-:Y:S01]  /*3a40*/  IMAD.MOV.U32 R24, RZ, RZ, R7 ;  /* 0x000000ffff187224 */ /* 0x000fe200078e0007 */
[----:B------:R-:W-:Y:S02]  /*3a50*/  MOV R34, R18 ;  /* 0x0000001200227202 */ /* 0x000fe40000000f00 */
[----:B------:R-:W-:-:S07]  /*3a60*/  MOV R37, 0x3a80 ;  /* 0x00003a8000257802 */ /* 0x000fce0000000f00 */
[----:B------:R-:W-:Y:S05]  /*3a70*/  CALL.REL.NOINC `($__internal_5_$__cuda_sm3x_div_rn_noftz_f32_slowpath) ;  /* 0x0000000400807944 */ /* 0x000fea0003c00000 */
[----:B------:R-:W-:-:S07]  /*3a80*/  IMAD.MOV.U32 R27, RZ, RZ, R34 ;  /* 0x000000ffff1b7224 */ /* 0x000fce00078e0022 */
.L_x_106:
[----:B------:R-:W-:Y:S05]  /*3a90*/  BSYNC.RECONVERGENT B2 ;  /* 0x0000000000027941 */ /* 0x000fea0003800200 */
.L_x_105:
[----:B------:R-:W-:Y:S01]  /*3aa0*/  MOV R24, 0x3bbb989d ;  /* 0x3bbb989d00187802 */ /* 0x000fe20000000f00 */
[----:B------:R-:W-:-:S04]  /*3ab0*/  IMAD.MOV.U32 R34, RZ, RZ, 0x437c0000 ;  /* 0x437c0000ff227424 */ /* 0x000fc800078e00ff */
[----:B------:R-:W-:-:S04]  /*3ac0*/  FFMA.SAT R7, R27, R24, 0.5 ;  /* 0x3f0000001b077423 */ /* 0x000fc80000002018 */
[----:B------:R-:W-:-:S04]  /*3ad0*/  FFMA.RM R7, R7, R34, 12582913 ;  /* 0x4b40000107077423 */ /* 0x000fc80000004022 */
[C---:B------:R-:W-:Y:S01]  /*3ae0*/  FADD R24, R7.reuse, -12583039 ;  /* 0xcb40007f07187421 */ /* 0x040fe20000000000 */
[----:B------:R-:W-:-:S03]  /*3af0*/  SHF.L.U32 R7, R7, 0x17, RZ ;  /* 0x0000001707077819 */ /* 0x000fc600000006ff */
[----:B------:R-:W-:-:S04]  /*3b00*/  FFMA R24, R27, 1.4426950216293334961, -R24 ;  /* 0x3fb8aa3b1b187823 */ /* 0x000fc80000000818 */
[----:B------:R-:W-:Y:S02]  /*3b10*/  FFMA R27, R27, 1.925963033500011079e-08, R24 ;  /* 0x32a570601b1b7823 */ /* 0x000fe40000000018 */
[----:B------:R-:W0:Y:S02]  /*3b20*/  LDC.64 R24, c[0x0][0x3c8] ;  /* 0x0000f200ff187b82 */ /* 0x000e240000000a00 */
[----:B------:R-:W1:Y:S02]  /*3b30*/  MUFU.EX2 R34, R27 ;  /* 0x0000001b00227308 */ /* 0x000e640000000800 */
[----:B-1----:R-:W-:-:S04]  /*3b40*/  FMUL R7, R7, R34 ;  /* 0x0000002207077220 */ /* 0x002fc80000400000 */
[----:B------:R-:W-:Y:S01]  /*3b50*/  FMUL R7, R12, R7 ;  /* 0x000000070c077220 */ /* 0x000fe20000400000 */
[----:B0-----:R-:W-:-:S04]  /*3b60*/  IMAD.WIDE R24, R32, 0x4, R24 ;  /* 0x0000000420187825 */ /* 0x001fc800078e0218 */
[----:B------:R-:W-:Y:S01]  /*3b70*/  FMUL R7, R7, R26 ;  /* 0x0000001a07077220 */ /* 0x000fe20000400000 */
[----:B------:R-:W-:-:S04]  /*3b80*/  VIADD R32, R32, UR8 ;  /* 0x0000000820207c36 */ /* 0x000fc80008000000 */
[----:B------:R1:W-:Y:S01]  /*3b90*/  STG.E desc[UR10][R24.64], R7 ;  /* 0x0000000718007986 */ /* 0x0003e2000c10190a */
[----:B------:R-:W-:-:S13]  /*3ba0*/  ISETP.GE.U32.AND P0, PT, R32, UR5, PT ;  /* 0x0000000520007c0c */ /* 0x000fda000bf06070 */
[----:B-1----:R-:W-:Y:S05]  /*3bb0*/  @!P0 BRA `(.L_x_107) ;  /* 0xffffffc800a48947 */ /* 0x002fea000383ffff */
[----:B------:R-:W-:Y:S05]  /*3bc0*/  EXIT ;  /* 0x000000000000794d */ /* 0x000fea0003800000 */
        .weak           $__internal_3_$__cuda_sm20_rcp_rn_f32_slowpath
        .type           $__internal_3_$__cuda_sm20_rcp_rn_f32_slowpath,@function
        .size           $__internal_3_$__cuda_sm20_rcp_rn_f32_slowpath,($__internal_4_$__cuda_sm20_sqrt_rn_f32_slowpath - $__internal_3_$__cuda_sm20_rcp_rn_f32_slowpath)
$__internal_3_$__cuda_sm20_rcp_rn_f32_slowpath:
[----:B------:R-:W0:Y:S02]  /*3bd0*/  LDC R0, c[0x3][RZ] ;  /* 0x00c00000ff007b82 */ /* 0x000e240000000800 */
[----:B0-----:R-:W-:-:S04]  /*3be0*/  SHF.L.U32 R7, R0, 0x1, RZ ;  /* 0x0000000100077819 */ /* 0x001fc800000006ff */
[----:B------:R-:W-:-:S04]  /*3bf0*/  SHF.R.U32.HI R5, RZ, 0x18, R7 ;  /* 0x00000018ff057819 */ /* 0x000fc80000011607 */
[----:B------:R-:W-:-:S13]  /*3c00*/  ISETP.NE.U32.AND P0, PT, R5, RZ, PT ;  /* 0x000000ff0500720c */ /* 0x000fda0003f05070 */
[----:B------:R-:W-:Y:S05]  /*3c10*/  @P0 BRA `(.L_x_108) ;  /* 0x0000000000280947 */ /* 0x000fea0003800000 */
        /* <DEDUP_REMOVED lines=10> */
.L_x_108:
[----:B------:R-:W-:-:S05]  /*3cc0*/  VIADD R7, R5, 0xffffff03 ;  /* 0xffffff0305077836 */ /* 0x000fca0000000000 */
[----:B------:R-:W-:-:S13]  /*3cd0*/  ISETP.GT.U32.AND P0, PT, R7, 0x1, PT ;  /* 0x000000010700780c */ /* 0x000fda0003f04070 */
[----:B------:R-:W-:Y:S05]  /*3ce0*/  @P0 BRA `(.L_x_110) ;  /* 0x0000000000780947 */ /* 0x000fea0003800000 */
[----:B------:R-:W-:Y:S01]  /*3cf0*/  LOP3.LUT R8, R0, 0x7fffff, RZ, 0xc0, !PT ;  /* 0x007fffff00087812 */ /* 0x000fe200078ec0ff */
[----:B------:R-:W-:Y:S02]  /*3d00*/  HFMA2 R14, -RZ, RZ, 0, 1.78813934326171875e-07 ;  /* 0x00000003ff0e7431 */ /* 0x000fe400000001ff */
[----:B------:R-:W-:Y:S01]  /*3d10*/  VIADD R5, R5, 0xffffff04 ;  /* 0xffffff0405057836 */ /* 0x000fe20000000000 */
        /* <DEDUP_REMOVED lines=12> */
[----:B------:R-:W-:Y:S01]  /*3de0*/  SHF.R.U32.HI R5, RZ, R5, R10 ;  /* 0x00000005ff057219 */ /* 0x000fe2000001160a */
[----:B------:R-:W-:Y:S01]  /*3df0*/  IMAD.MOV R9, RZ, RZ, -R9 ;  /* 0x000000ffff097224 */ /* 0x000fe200078e0a09 */
[----:B------:R-:W-:-:S04]  /*3e00*/  SHF.R.U32.HI R8, RZ, R7, R8 ;  /* 0x00000007ff087219 */ /* 0x000fc80000011608 */
[----:B------:R-:W-:Y:S02]  /*3e10*/  LOP3.LUT P1, RZ, R9, R7, R10, 0xf8, !PT ;  /* 0x0000000709ff7212 */ /* 0x000fe4000782f80a */
[C---:B------:R-:W-:Y:S02]  /*3e20*/  LOP3.LUT P0, RZ, R8.reuse, 0x1, RZ, 0xc0, !PT ;  /* 0x0000000108ff7812 */ /* 0x040fe4000780c0ff */
[----:B------:R-:W-:-:S04]  /*3e30*/  LOP3.LUT P2, RZ, R8, 0x2, RZ, 0xc0, !PT ;  /* 0x0000000208ff7812 */ /* 0x000fc8000784c0ff */
[----:B------:R-:W-:Y:S02]  /*3e40*/  PLOP3.LUT P0, PT, P0, P1, P2, 0xe0, 0x0 ;  /* 0x000000000000781c */ /* 0x000fe40000703c20 */
[----:B------:R-:W-:Y:S02]  /*3e50*/  LOP3.LUT P1, RZ, R0, 0x7fffff, RZ, 0xc0, !PT ;  /* 0x007fffff00ff7812 */ /* 0x000fe4000782c0ff */
[----:B------:R-:W-:-:S04]  /*3e60*/  SEL R7, RZ, 0x1, !P0 ;  /* 0x00000001ff077807 */ /* 0x000fc80004000000 */
[----:B------:R-:W-:-:S04]  /*3e70*/  IADD3 R7, PT, PT, -R7, RZ, RZ ;  /* 0x000000ff07077210 */ /* 0x000fc80007ffe1ff */
[----:B------:R-:W-:-:S13]  /*3e80*/  ISETP.GE.AND P0, PT, R7, RZ, PT ;  /* 0x000000ff0700720c */ /* 0x000fda0003f06270 */
[----:B------:R-:W-:-:S05]  /*3e90*/  @!P0 IADD3 R5, PT, PT, R5, 0x1, RZ ;  /* 0x0000000105058810 */ /* 0x000fca0007ffe0ff */
[----:B------:R-:W-:-:S05]  /*3ea0*/  @!P1 IMAD.SHL.U32 R5, R5, 0x2, RZ ;  /* 0x0000000205059824 */ /* 0x000fca00078e00ff */
[----:B------:R-:W-:Y:S01]  /*3eb0*/  LOP3.LUT R5, R5, 0x80000000, R0, 0xf8, !PT ;  /* 0x8000000005057812 */ /* 0x000fe200078ef800 */
[----:B------:R-:W-:Y:S06]  /*3ec0*/  BRA `(.L_x_109) ;  /* 0x0000000000047947 */ /* 0x000fec0003800000 */
.L_x_110:
[----:B------:R0:W1:Y:S02]  /*3ed0*/  MUFU.RCP R5, R0 ;  /* 0x0000000000057308 */ /* 0x0000640000001000 */
.L_x_109:
[----:B------:R-:W-:Y:S01]  /*3ee0*/  MOV R8, R12 ;  /* 0x0000000c00087202 */ /* 0x000fe20000000f00 */
[----:B------:R-:W-:-:S04]  /*3ef0*/  IMAD.MOV.U32 R9, RZ, RZ, 0x0 ;  /* 0x00000000ff097424 */ /* 0x000fc800078e00ff */
[----:B0123--:R-:W-:Y:S05]  /*3f00*/  RET.REL.NODEC R8 `(_ZN6gbkfit6models7model0119kernels_cuda_device23model_image_3d_evaluateEiiiiiiiifffiiiiiiPf) ;  /* 0xffffffc0083c7950 */ /* 0x00ffea0003c3ffff */
        .weak           $__internal_4_$__cuda_sm20_sqrt_rn_f32_slowpath
        .type           $__internal_4_$__cuda_sm20_sqrt_rn_f32_slowpath,@function
        .size           $__internal_4_$__cuda_sm20_sqrt_rn_f32_slowpath,($__internal_5_$__cuda_sm3x_div_rn_noftz_f32_slowpath - $__internal_4_$__cuda_sm20_sqrt_rn_f32_slowpath)
$__internal_4_$__cuda_sm20_sqrt_rn_f32_slowpath:
[----:B------:R-:W-:-:S13]  /*3f10*/  LOP3.LUT P0, RZ, R24, 0x7fffffff, RZ, 0xc0, !PT ;  /* 0x7fffffff18ff7812 */ /* 0x000fda000780c0ff */
[----:B------:R-:W-:Y:S01]  /*3f20*/  @!P0 MOV R25, R24 ;  /* 0x0000001800198202 */ /* 0x000fe20000000f00 */
[----:B------:R-:W-:Y:S06]  /*3f30*/  @!P0 BRA `(.L_x_111) ;  /* 0x0000000000408947 */ /* 0x000fec0003800000 */
[----:B------:R-:W-:-:S13]  /*3f40*/  FSETP.GEU.FTZ.AND P0, PT, R24, RZ, PT ;  /* 0x000000ff1800720b */ /* 0x000fda0003f1e000 */
[----:B------:R-:W-:Y:S01]  /*3f50*/  @!P0 IMAD.MOV.U32 R25, RZ, RZ, 0x7fffffff ;  /* 0x7fffffffff198424 */ /* 0x000fe200078e00ff */
        /* <DEDUP_REMOVED lines=14> */
.L_x_111:
[----:B------:R-:W-:Y:S01]  /*4040*/  IMAD.MOV.U32 R35, RZ, RZ, R25 ;  /* 0x000000ffff237224 */ /* 0x000fe200078e0019 */
[----:B------:R-:W-:Y:S01]  /*4050*/  MOV R24, R38 ;  /* 0x0000002600187202 */ /* 0x000fe20000000f00 */
[----:B------:R-:W-:-:S04]  /*4060*/  IMAD.MOV.U32 R25, RZ, RZ, 0x0 ;  /* 0x00000000ff197424 */ /* 0x000fc800078e00ff */
[----:B------:R-:W-:Y:S05]  /*4070*/  RET.REL.NODEC R24 `(_ZN6gbkfit6models7model0119kernels_cuda_device23model_image_3d_evaluateEiiiiiiiifffiiiiiiPf) ;  /* 0xffffffbc18e07950 */ /* 0x000fea0003c3ffff */
        .weak           $__internal_5_$__cuda_sm3x_div_rn_noftz_f32_slowpath
        .type           $__internal_5_$__cuda_sm3x_div_rn_noftz_f32_slowpath,@function
        .size           $__internal_5_$__cuda_sm3x_div_rn_noftz_f32_slowpath,(.L_x_131 - $__internal_5_$__cuda_sm3x_div_rn_noftz_f32_slowpath)
$__internal_5_$__cuda_sm3x_div_rn_noftz_f32_slowpath:
[----:B------:R-:W-:Y:S01]  /*4080*/  SHF.R.U32.HI R25, RZ, 0x17, R34 ;  /* 0x00000017ff197819 */ /* 0x000fe20000011622 */
[----:B------:R-:W-:Y:S01]  /*4090*/  BSSY.RECONVERGENT B0, `(.L_x_112) ;  /* 0x0000063000007945 */ /* 0x000fe20003800200 */
[----:B------:R-:W-:Y:S02]  /*40a0*/  SHF.R.U32.HI R39, RZ, 0x17, R24 ;  /* 0x00000017ff277819 */ /* 0x000fe40000011618 */
[----:B------:R-:W-:Y:S02]  /*40b0*/  LOP3.LUT R25, R25, 0xff, RZ, 0xc0, !PT ;  /* 0x000000ff19197812 */ /* 0x000fe400078ec0ff */
[----:B------:R-:W-:Y:S02]  /*40c0*/  LOP3.LUT R39, R39, 0xff, RZ, 0xc0, !PT ;  /* 0x000000ff27277812 */ /* 0x000fe400078ec0ff */
[----:B------:R-:W-:-:S03]  /*40d0*/  IADD3 R40, PT, PT, R25, -0x1, RZ ;  /* 0xffffffff19287810 */ /* 0x000fc60007ffe0ff */
[----:B------:R-:W-:Y:S01]  /*40e0*/  VIADD R38, R39, 0xffffffff ;  /* 0xffffffff27267836 */ /* 0x000fe20000000000 */
[----:B------:R-:W-:-:S04]  /*40f0*/  ISETP.GT.U32.AND P0, PT, R40, 0xfd, PT ;  /* 0x000000fd2800780c */ /* 0x000fc80003f04070 */
        /* <DEDUP_REMOVED lines=9> */
[----:B------:R-:W-:Y:S02]  /*4190*/  FSETP.NEU.FTZ.AND P0, PT, |R24|, +INF , PT ;  /* 0x7f8000001800780b */ /* 0x000fe40003f1d200 */
        /* <DEDUP_REMOVED lines=9> */
[----:B------:R-:W-:Y:S01]  /*4230*/  VIADD R38, R39, 0xffffffff ;  /* 0xffffffff27267836 */ /* 0x000fe20000000000 */
[----:B------:R-:W-:-:S04]  /*4240*/  ISETP.GE.AND P1, PT, R40, RZ, PT ;  /* 0x000000ff2800720c */ /* 0x000fc80003f26270 */
[----:B------:R-:W-:-:S09]  /*4250*/  ISETP.GE.AND P0, PT, R38, RZ, PT ;  /* 0x000000ff2600720c */ /* 0x000fd20003f06270 */
[----:B------:R-:W-:-:S04]  /*4260*/  @!P1 FFMA R34, R34, 1.84467440737095516160e+19, RZ ;  /* 0x5f80000022229823 */ /* 0x000fc800000000ff */
[----:B------:R-:W-:Y:S01]  /*4270*/  @P0 MOV R38, RZ ;  /* 0x000000ff00260202 */ /* 0x000fe20000000f00 */
[----:B------:R-:W-:Y:S02]  /*4280*/  @!P0 IMAD.MOV.U32 R38, RZ, RZ, -0x40 ;  /* 0xffffffc0ff268424 */ /* 0x000fe400078e00ff */
[----:B------:R-:W-:-:S03]  /*4290*/  @!P0 FFMA R24, R24, 1.84467440737095516160e+19, RZ ;  /* 0x5f80000018188823 */ /* 0x000fc600000000ff */
[----:B------:R-:W-:-:S07]  /*42a0*/  @!P1 IADD3 R38, PT, PT, R38, 0x40, RZ ;  /* 0x0000004026269810 */ /* 0x000fce0007ffe0ff */
.L_x_113:
[----:B------:R-:W-:Y:S01]  /*42b0*/  LEA R41, R25, 0xc0800000, 0x17 ;  /* 0xc080000019297811 */ /* 0x000fe200078eb8ff */
[----:B------:R-:W-:Y:S01]  /*42c0*/  BSSY.RECONVERGENT B1, `(.L_x_118) ;  /* 0x0000036000017945 */ /* 0x000fe20003800200 */
[----:B------:R-:W-:-:S03]  /*42d0*/  IADD3 R40, PT, PT, R39, -0x7f, RZ ;  /* 0xffffff8127287810 */ /* 0x000fc60007ffe0ff */
[----:B------:R-:W-:Y:S02]  /*42e0*/  IMAD.IADD R42, R34, 0x1, -R41 ;  /* 0x00000001222a7824 */ /* 0x000fe400078e0a29 */
[----:B------:R-:W-:Y:S02]  /*42f0*/  IMAD R24, R40, -0x800000, R24 ;  /* 0xff80000028187824 */ /* 0x000fe400078e0218 */
[----:B------:R-:W0:Y:S01]  /*4300*/  MUFU.RCP R34, R42 ;  /* 0x0000002a00227308 */ /* 0x000e220000001000 */
[----:B------:R-:W-:-:S04]  /*4310*/  FADD.FTZ R41, -R42, -RZ ;  /* 0x800000ff2a297221 */ /* 0x000fc80000010100 */
[----:B0-----:R-:W-:-:S04]  /*4320*/  FFMA R39, R34, R41, 1 ;  /* 0x3f80000022277423 */ /* 0x001fc80000000029 */
[----:B------:R-:W-:-:S04]  /*4330*/  FFMA R39, R34, R39, R34 ;  /* 0x0000002722277223 */ /* 0x000fc80000000022 */
[----:B------:R-:W-:-:S04]  /*4340*/  FFMA R34, R24, R39, RZ ;  /* 0x0000002718227223 */ /* 0x000fc800000000ff */
[----:B------:R-:W-:-:S04]  /*4350*/  FFMA R43, R41, R34, R24 ;  /* 0x00000022292b7223 */ /* 0x000fc80000000018 */
[----:B------:R-:W-:Y:S01]  /*4360*/  FFMA R34, R39, R43, R34 ;  /* 0x0000002b27227223 */ /* 0x000fe20000000022 */
[----:B------:R-:W-:-:S03]  /*4370*/  IADD3 R43, PT, PT, R40, 0x7f, -R25 ;  /* 0x0000007f282b7810 */ /* 0x000fc60007ffe819 */
[----:B------:R-:W-:Y:S02]  /*4380*/  FFMA R41, R41, R34, R24 ;  /* 0x0000002229297223 */ /* 0x000fe40000000018 */
[----:B------:R-:W-:Y:S02]  /*4390*/  IMAD.IADD R43, R43, 0x1, R38 ;  /* 0x000000012b2b7824 */ /* 0x000fe400078e0226 */
[----:B------:R-:W-:-:S05]  /*43a0*/  FFMA R24, R39, R41, R34 ;  /* 0x0000002927187223 */ /* 0x000fca0000000022 */
[----:B------:R-:W-:-:S04]  /*43b0*/  SHF.R.U32.HI R25, RZ, 0x17, R24 ;  /* 0x00000017ff197819 */ /* 0x000fc80000011618 */
[----:B------:R-:W-:-:S04]  /*43c0*/  LOP3.LUT R25, R25, 0xff, RZ, 0xc0, !PT ;  /* 0x000000ff19197812 */ /* 0x000fc800078ec0ff */
[----:B------:R-:W-:-:S05]  /*43d0*/  IADD3 R25, PT, PT, R25, R43, RZ ;  /* 0x0000002b19197210 */ /* 0x000fca0007ffe0ff */
[----:B------:R-:W-:-:S05]  /*43e0*/  VIADD R38, R25, 0xffffffff ;  /* 0xffffffff19267836 */ /* 0x000fca0000000000 */
        /* <DEDUP_REMOVED lines=10> */
[C---:B------:R-:W-:Y:S02]  /*4490*/  ISETP.NE.AND P3, PT, R25.reuse, RZ, PT ;  /* 0x000000ff1900720c */ /* 0x040fe40003f65270 */
[----:B------:R-:W-:Y:S02]  /*44a0*/  ISETP.NE.AND P1, PT, R25, RZ, PT ;  /* 0x000000ff1900720c */ /* 0x000fe40003f25270 */
[----:B------:R-:W-:Y:S01]  /*44b0*/  LOP3.LUT R40, R38, 0x7fffff, RZ, 0xc0, !PT ;  /* 0x007fffff26287812 */ /* 0x000fe200078ec0ff */
[CCC-:B------:R-:W-:Y:S01]  /*44c0*/  FFMA.RP R38, R39.reuse, R41.reuse, R34.reuse ;  /* 0x0000002927267223 */ /* 0x1c0fe20000008022 */
[----:B------:R-:W-:Y:S01]  /*44d0*/  FFMA.RM R39, R39, R41, R34 ;  /* 0x0000002927277223 */ /* 0x000fe20000004022 */
[----:B------:R-:W-:Y:S01]  /*44e0*/  IADD3 R41, PT, PT, R25, 0x20, RZ ;  /* 0x0000002019297810 */ /* 0x000fe20007ffe0ff */
[----:B------:R-:W-:Y:S01]  /*44f0*/  IMAD.MOV R25, RZ, RZ, -R25 ;  /* 0x000000ffff197224 */ /* 0x000fe200078e0a19 */
[----:B------:R-:W-:-:S02]  /*4500*/  LOP3.LUT R40, R40, 0x800000, RZ, 0xfc, !PT ;  /* 0x0080000028287812 */ /* 0x000fc400078efcff */
[----:B------:R-:W-:Y:S02]  /*4510*/  FSETP.NEU.FTZ.AND P0, PT, R38, R39, PT ;  /* 0x000000272600720b */ /* 0x000fe40003f1d000 */
[----:B------:R-:W-:Y:S02]  /*4520*/  SHF.L.U32 R41, R40, R41, RZ ;  /* 0x0000002928297219 */ /* 0x000fe400000006ff */
[----:B------:R-:W-:Y:S02]  /*4530*/  SEL R25, R25, RZ, P3 ;  /* 0x000000ff19197207 */ /* 0x000fe40001800000 */
[----:B------:R-:W-:Y:S02]  /*4540*/  ISETP.NE.AND P1, PT, R41, RZ, P1 ;  /* 0x000000ff2900720c */ /* 0x000fe40000f25270 */
[----:B------:R-:W-:Y:S02]  /*4550*/  SHF.R.U32.HI R25, RZ, R25, R40 ;  /* 0x00000019ff197219 */ /* 0x000fe40000011628 */
[----:B------:R-:W-:-:S02]  /*4560*/  PLOP3.LUT P0, PT, P0, P1, PT, 0xf8, 0x8f ;  /* 0x00000000008f781c */ /* 0x000fc40000703f70 */
[----:B------:R-:W-:Y:S02]  /*4570*/  SHF.R.U32.HI R39, RZ, 0x1, R25 ;  /* 0x00000001ff277819 */ /* 0x000fe40000011619 */
[----:B------:R-:W-:-:S04]  /*4580*/  SEL R34, RZ, 0x1, !P0 ;  /* 0x00000001ff227807 */ /* 0x000fc80004000000 */
[----:B------:R-:W-:-:S04]  /*4590*/  LOP3.LUT R34, R34, 0x1, R39, 0xf8, !PT ;  /* 0x0000000122227812 */ /* 0x000fc800078ef827 */
[----:B------:R-:W-:-:S04]  /*45a0*/  LOP3.LUT R34, R34, R25, RZ, 0xc0, !PT ;  /* 0x0000001922227212 */ /* 0x000fc800078ec0ff */
[----:B------:R-:W-:-:S04]  /*45b0*/  IADD3 R39, PT, PT, R39, R34, RZ ;  /* 0x0000002227277210 */ /* 0x000fc80007ffe0ff */
[----:B------:R-:W-:Y:S01]  /*45c0*/  LOP3.LUT R24, R39, R24, RZ, 0xfc, !PT ;  /* 0x0000001827187212 */ /* 0x000fe200078efcff */
[----:B------:R-:W-:Y:S06]  /*45d0*/  BRA `(.L_x_121) ;  /* 0x0000000000107947 */ /* 0x000fec0003800000 */
.L_x_120:
[----:B------:R-:W-:-:S04]  /*45e0*/  LOP3.LUT R24, R24, 0x80000000, RZ, 0xc0, !PT ;  /* 0x8000000018187812 */ /* 0x000fc800078ec0ff */
[----:B------:R-:W-:Y:S01]  /*45f0*/  LOP3.LUT R24, R24, 0x7f800000, RZ, 0xfc, !PT ;  /* 0x7f80000018187812 */ /* 0x000fe200078efcff */
[----:B------:R-:W-:Y:S06]  /*4600*/  BRA `(.L_x_121) ;  /* 0x0000000000047947 */ /* 0x000fec0003800000 */
.L_x_119:
[----:B------:R-:W-:-:S07]  /*4610*/  IMAD R24, R43, 0x800000, R24 ;  /* 0x008000002b187824 */ /* 0x000fce00078e0218 */
.L_x_121:
[----:B------:R-:W-:Y:S05]  /*4620*/  BSYNC.RECONVERGENT B1 ;  /* 0x0000000000017941 */ /* 0x000fea0003800200 */
.L_x_118:
[----:B------:R-:W-:Y:S05]  /*4630*/  BRA `(.L_x_122) ;  /* 0x0000000000207947 */ /* 0x000fea0003800000 */
.L_x_117:
[----:B------:R-:W-:-:S04]  /*4640*/  LOP3.LUT R24, R34, 0x80000000, R24, 0x48, !PT ;  /* 0x8000000022187812 */ /* 0x000fc800078e4818 */
[----:B------:R-:W-:Y:S01]  /*4650*/  LOP3.LUT R24, R24, 0x7f800000, RZ, 0xfc, !PT ;  /* 0x7f80000018187812 */ /* 0x000fe200078efcff */
[----:B------:R-:W-:Y:S06]  /*4660*/  BRA `(.L_x_122) ;  /* 0x0000000000147947 */ /* 0x000fec0003800000 */
.L_x_116:
[----:B------:R-:W-:Y:S01]  /*4670*/  LOP3.LUT R24, R34, 0x80000000, R24, 0x48, !PT ;  /* 0x8000000022187812 */ /* 0x000fe200078e4818 */
[----:B------:R-:W-:Y:S06]  /*4680*/  BRA `(.L_x_122) ;  /* 0x00000000000c7947 */ /* 0x000fec0003800000 */
.L_x_115:
[----:B------:R-:W0:Y:S01]  /*4690*/  MUFU.RSQ R24, -QNAN ;  /* 0xffc0000000187908 */ /* 0x000e220000001400 */
[----:B------:R-:W-:Y:S05]  /*46a0*/  BRA `(.L_x_122) ;  /* 0x0000000000047947 */ /* 0x000fea0003800000 */
.L_x_114:
[----:B------:R-:W-:-:S07]  /*46b0*/  FADD.FTZ R24, R24, R34 ;  /* 0x0000002218187221 */ /* 0x000fce0000010000 */
.L_x_122:
[----:B------:R-:W-:Y:S05]  /*46c0*/  BSYNC.RECONVERGENT B0 ;  /* 0x0000000000007941 */ /* 0x000fea0003800200 */
.L_x_112:
[----:B------:R-:W-:Y:S01]  /*46d0*/  HFMA2 R25, -RZ, RZ, 0, 0 ;  /* 0x00000000ff197431 */ /* 0x000fe200000001ff */
[----:B0-----:R-:W-:Y:S01]  /*46e0*/  MOV R34, R24 ;  /* 0x0000001800227202 */ /* 0x001fe20000000f00 */
[----:B------:R-:W-:-:S04]  /*46f0*/  IMAD.MOV.U32 R24, RZ, RZ, R37 ;  /* 0x000000ffff187224 */ /* 0x000fc800078e0025 */
[----:B------:R-:W-:Y:S05]  /*4700*/  RET.REL.NODEC R24 `(_ZN6gbkfit6models7model0119kernels_cuda_device23model_image_3d_evaluateEiiiiiiiifffiiiiiiPf) ;  /* 0xffffffb8183c7950 */ /* 0x000fea0003c3ffff */
.L_x_123:
        /* <DEDUP_REMOVED lines=15> */
.L_x_131:


//--------------------- .text._ZN6gbkfit6models7model0119kernels_cuda_device13array_3d_fillEiiifPf --------------------------
	.section	.text._ZN6gbkfit6models7model0119kernels_cuda_device13array_3d_fillEiiifPf,"ax",@progbits
	.align	128
        .global         _ZN6gbkfit6models7model0119kernels_cuda_device13array_3d_fillEiiifPf
        .type           _ZN6gbkfit6models7model0119kernels_cuda_device13array_3d_fillEiiifPf,@function
        .size           _ZN6gbkfit6models7model0119kernels_cuda_device13array_3d_fillEiiifPf,(.L_x_136 - _ZN6gbkfit6models7model0119kernels_cuda_device13array_3d_fillEiiifPf)
        .other          _ZN6gbkfit6models7model0119kernels_cuda_device13array_3d_fillEiiifPf,@"STO_CUDA_ENTRY STV_DEFAULT"
_ZN6gbkfit6models7model0119kernels_cuda_device13array_3d_fillEiiifPf:
.text._ZN6gbkfit6models7model0119kernels_cuda_device13array_3d_fillEiiifPf:
[----:B------:R-:W-:Y:S01]  /*0000*/  LDC R1, c[0x0][0x37c] ;  /* 0x0000df00ff017b82 */ /* 0x000fe20000000800 */
[----:B------:R-:W0:Y:S07]  /*0010*/  S2R R0, SR_TID.X ;  /* 0x0000000000007919 */ /* 0x000e2e0000002100 */
[----:B------:R-:W0:Y:S01]  /*0020*/  S2UR UR7, SR_CTAID.X ;  /* 0x00000000000779c3 */ /* 0x000e220000002500 */
[----:B------:R-:W1:Y:S01]  /*0030*/  LDCU.64 UR4, c[0x0][0x380] ;  /* 0x00007000ff0477ac */ /* 0x000e620008000a00 */
[----:B------:R-:W2:Y:S06]  /*0040*/  LDCU UR6, c[0x0][0x388] ;  /* 0x00007100ff0677ac */ /* 0x000eac0008000800 */
[----:B------:R-:W0:Y:S01]  /*0050*/  LDC R7, c[0x0][0x360] ;  /* 0x0000d800ff077b82 */ /* 0x000e220000000800 */
[----:B-1----:R-:W-:-:S04]  /*0060*/  UIMAD UR4, UR5, UR4, URZ ;  /* 0x00000004050472a4 */ /* 0x002fc8000f8e02ff */
[----:B--2---:R-:W-:Y:S01]  /*0070*/  UIMAD UR4, UR4, UR6, URZ ;  /* 0x00000006040472a4 */ /* 0x004fe2000f8e02ff */
[----:B0-----:R-:W-:-:S05]  /*0080*/  IMAD R0, R7, UR7, R0 ;  /* 0x0000000707007c24 */ /* 0x001fca000f8e0200 */
[----:B------:R-:W-:-:S13]  /*0090*/  ISETP.GE.U32.AND P0, PT, R0, UR4, PT ;  /* 0x0000000400007c0c */ /* 0x000fda000bf06070 */
[----:B------:R-:W-:Y:S05]  /*00a0*/  @P0 EXIT ;  /* 0x000000000000094d */ /* 0x000fea0003800000 */
[----:B------:R-:W0:Y:S01]  /*00b0*/  LDC R9, c[0x0][0x38c] ;  /* 0x0000e300ff097b82 */ /* 0x000e220000000800 */
[----:B------:R-:W1:Y:S01]  /*00c0*/  LDCU UR5, c[0x0][0x370] ;  /* 0x00006e00ff0577ac */ /* 0x000e620008000800 */
[----:B------:R-:W2:Y:S06]  /*00d0*/  LDCU.64 UR6, c[0x0][0x358] ;  /* 0x00006b00ff0677ac */ /* 0x000eac0008000a00 */
[----:B------:R-:W3:Y:S01]  /*00e0*/  LDC.64 R4, c[0x0][0x390] ;  /* 0x0000e400ff047b82 */ /* 0x000ee20000000a00 */
[----:B-1----:R-:W-:-:S07]  /*00f0*/  IMAD R7, R7, UR5, RZ ;  /* 0x0000000507077c24 */ /* 0x002fce000f8e02ff */
.L_x_124:
[----:B---3--:R-:W-:Y:S01]  /*0100*/  IMAD.WIDE R2, R0, 0x4, R4 ;  /* 0x0000000400027825 */ /* 0x008fe200078e0204 */
[----:B------:R-:W-:-:S04]  /*0110*/  IADD3 R0, PT, PT, R7, R0, RZ ;  /* 0x0000000007007210 */ /* 0x000fc80007ffe0ff */
[----:B0-2---:R1:W-:Y:S01]  /*0120*/  STG.E desc[UR6][R2.64], R9 ;  /* 0x0000000902007986 */ /* 0x0053e2000c101906 */
[----:B------:R-:W-:-:S13]  /*0130*/  ISETP.GE.U32.AND P0, PT, R0, UR4, PT ;  /* 0x0000000400007c0c */ /* 0x000fda000bf06070 */
[----:B-1----:R-:W-:Y:S05]  /*0140*/  @!P0 BRA `(.L_x_124) ;  /* 0xfffffffc00ec8947 */ /* 0x002fea000383ffff */
[----:B------:R-:W-:Y:S05]  /*0150*/  EXIT ;  /* 0x000000000000794d */ /* 0x000fea0003800000 */
.L_x_125:
        /* <DEDUP_REMOVED lines=10> */
.L_x_136:


//--------------------- .nv.global.init           --------------------------
	.section	.nv.global.init,"aw",@progbits
	.align	4
.nv.global.init:
	.type		__cudart_i2opi_f,@object
	.size		__cudart_i2opi_f,(.L_5 - __cudart_i2opi_f)
__cudart_i2opi_f:
        /*0000*/ 	.byte	0x41, 0x90, 0x43, 0x3c, 0x99, 0x95, 0x62, 0xdb, 0xc0, 0xdd, 0x34, 0xf5, 0xd1, 0x57, 0x27, 0xfc
        /*0010*/ 	.byte	0x29, 0x15, 0x44, 0x4e, 0x6e, 0x83, 0xf9, 0xa2
.L_5:


//--------------------- .nv.shared.reserved.0     --------------------------
	.section	.nv.shared.reserved.0,"aw",@nobits
	.weak		__nv_reservedSMEM_offset_0_alias
	.size		__nv_reservedSMEM_offset_0_alias, 0, 64
	.other		__nv_reservedSMEM_offset_0_alias,@"STO_CUDA_RESERVED_SHARED STV_DEFAULT"
__nv_reservedSMEM_offset_0_alias:
	.zero		0
	.zero		64


//--------------------- .nv.constant0._ZN6gbkfit6models7model0119kernels_cuda_device34model_image_3d_extract_moment_mapsEPKfiiifffPfS5_S5_ --------------------------
	.section	.nv.constant0._ZN6gbkfit6models7model0119kernels_cuda_device34model_image_3d_extract_moment_mapsEPKfiiifffPfS5_S5_,"a",@progbits
	.sectionflags	@""
	.align	4
.nv.constant0._ZN6gbkfit6models7model0119kernels_cuda_device34model_image_3d_extract_moment_mapsEPKfiiifffPfS5_S5_:
	.zero		952


//--------------------- .nv.constant0._ZN6gbkfit6models7model0119kernels_cuda_device34model_image_3d_downsample_and_copyEPKfiiiiiiiiiiiiPf --------------------------
	.section	.nv.constant0._ZN6gbkfit6models7model0119kernels_cuda_device34model_image_3d_downsample_and_copyEPKfiiiiiiiiiiiiPf,"a",@progbits
	.sectionflags	@""
	.align	4
.nv.constant0._ZN6gbkfit6models7model0119kernels_cuda_device34model_image_3d_downsample_and_copyEPKfiiiiiiiiiiiiPf:
	.zero		960


//--------------------- .nv.constant0._ZN6gbkfit6models7model0119kernels_cuda_device32array_complex_multiply_and_scaleEP6float2S4_if --------------------------
	.section	.nv.constant0._ZN6gbkfit6models7model0119kernels_cuda_device32array_complex_multiply_and_scaleEP6float2S4_if,"a",@progbits
	.sectionflags	@""
	.align	4
.nv.constant0._ZN6gbkfit6models7model0119kernels_cuda_device32array_complex_multiply_and_scaleEP6float2S4_if:
	.zero		920


//--------------------- .nv.constant0._ZN6gbkfit6models7model0119kernels_cuda_device23model_image_3d_evaluateEiiiiiiiifffiiiiiiPf --------------------------
	.section	.nv.constant0._ZN6gbkfit6models7model0119kernels_cuda_device23model_image_3d_evaluateEiiiiiiiifffiiiiiiPf,"a",@progbits
	.sectionflags	@""
	.align	4
.nv.constant0._ZN6gbkfit6models7model0119kernels_cuda_device23model_image_3d_evaluateEiiiiiiiifffiiiiiiPf:
	.zero		976


//--------------------- .nv.constant0._ZN6gbkfit6models7model0119kernels_cuda_device13array_3d_fillEiiifPf --------------------------
	.section	.nv.constant0._ZN6gbkfit6models7model0119kernels_cuda_device13array_3d_fillEiiifPf,"a",@progbits
	.sectionflags	@""
	.align	4
.nv.constant0._ZN6gbkfit6models7model0119kernels_cuda_device13array_3d_fillEiiifPf:
	.zero		920


//--------------------- SYMBOLS --------------------------

	.type		.nv.reservedSmem.offset0,@object
	.size		.nv.reservedSmem.offset0,0x4
